	.target	sm_90a

	.elftype	@"ET_EXEC"


//--------------------- .note.nv.tkinfo           --------------------------
	.section	.note.nv.tkinfo,"",@"SHT_NOTE"
	.sectionflags	@"SHF_NOTE_NV_TKINFO"
	.tkinfo
        /*0018*/ 	.word	0x00000002
        /*0030*/ 	.string	""
        /*0030*/ 	.string	"ptxas"
        /*0030*/ 	.string	"Cuda compilation tools, release 13.0, V13.0.88"
        /*0030*/ 	.string	"Build cuda_13.0.r13.0/compiler.36424714_0"
        /*0030*/ 	.string	"-arch sm_90a -m 64 "



//--------------------- .note.nv.cuinfo           --------------------------
	.section	.note.nv.cuinfo,"",@"SHT_NOTE"
	.sectionflags	@"SHF_NOTE_NV_CUINFO"
        /*0018*/ 	.short	0x0002
        /*001a*/ 	.short	0x005a
        /*001c*/ 	.short	0x0082
	.zero		2


//--------------------- .nv.info                  --------------------------
	.section	.nv.info,"",@"SHT_CUDA_INFO"
	.align	4


	//----- nvinfo : EIATTR_REGCOUNT
	.align		4
        /*0000*/ 	.byte	0x04, 0x2f
        /*0002*/ 	.short	(.L_12 - .L_11)
	.align		4
.L_11:
        /*0004*/ 	.word	index@(_ZN7cutlass13device_kernelINS_4conv6kernel13ConvUniversalINS1_16ConvProblemShapeILNS1_8OperatorE2ELi2EEENS1_10collective14CollectiveConvINS1_46MainloopSm90TmaGmmaWarpSpecializedImplicitGemmILS5_2ELi9ELi2EN4cute5tupleIJNSA_1CILi2EEENSC_ILi1EEESE_EEENS1_36KernelImplicitTmaWarpSpecializedSm90ELi1EEENSB_IJNSC_ILi128EEENSB_IJNSC_ILi64EEEEEESK_EEENS_10bfloat16_tESM_NSA_8TiledMMAINSA_8MMA_AtomIJNSA_4SM904GMMA27MMA_64x64x16_F32BF16BF16_SSILNSQ_5MajorE1ELSS_1ELNSQ_7ScaleInE1ELST_1EEEEEENSA_6LayoutINSB_IJSE_SE_SE_EEENSB_IJNSC_ILi0EEESY_SY_EEEEENSB_IJNSA_10UnderscoreES11_S11_EEEEENS7_6detail26Sm90ImplicitGemmTileTraitsINSA_13SM90_TMA_LOADENSA_14ComposedLayoutINSA_7SwizzleILi3ELi4ELi3EEENSA_18smem_ptr_flag_bitsILi16EEENSW_INSB_IJNSB_IJSJ_SD_EEENSB_IJNSC_ILi8EEES1D_EEENSB_IJSE_NSC_ILi9EEEEEEEEENSB_IJNSB_IJSE_NSC_ILi4096EEEEEENSB_IJSJ_NSC_ILi512EEEEEENSB_IJSY_NSC_ILi8192EEEEEEEEEEEEEvEENS15_INSA_30SM90_TMA_LOAD_IM2COL_MULTICASTENS17_IS19_S1B_NSW_INSB_IJNSB_IJSJ_SE_EEES1E_S1G_EEENSB_IJNSB_IJSE_SY_EEES1L_NSB_IJSY_S1I_EEEEEEEEEEvEEEENS_8epilogue10collective6detail29Sm90TmaWarpSpecializedAdapterINS23_15DefaultEpilogueISM_NSB_IJlNSB_IJSE_llEEESY_EEES28_NS22_6thread17LinearCombinationISM_Li1EffLNS29_9ScaleType4KindE0ELNS_15FloatRoundStyleE2ESM_EENS_4gemm15EpilogueDefaultEEEEEvvEEEEvNT_6ParamsE)
        /*0008*/ 	.word	0x0000006a


	//----- nvinfo : EIATTR_FRAME_SIZE
	.align		4
.L_12:
        /*000c*/ 	.byte	0x04, 0x11
        /*000e*/ 	.short	(.L_14 - .L_13)
	.align		4
.L_13:
        /*0010*/ 	.word	index@(_ZN7cutlass13device_kernelINS_4conv6kernel13ConvUniversalINS1_16ConvProblemShapeILNS1_8OperatorE2ELi2EEENS1_10collective14CollectiveConvINS1_46MainloopSm90TmaGmmaWarpSpecializedImplicitGemmILS5_2ELi9ELi2EN4cute5tupleIJNSA_1CILi2EEENSC_ILi1EEESE_EEENS1_36KernelImplicitTmaWarpSpecializedSm90ELi1EEENSB_IJNSC_ILi128EEENSB_IJNSC_ILi64EEEEEESK_EEENS_10bfloat16_tESM_NSA_8TiledMMAINSA_8MMA_AtomIJNSA_4SM904GMMA27MMA_64x64x16_F32BF16BF16_SSILNSQ_5MajorE1ELSS_1ELNSQ_7ScaleInE1ELST_1EEEEEENSA_6LayoutINSB_IJSE_SE_SE_EEENSB_IJNSC_ILi0EEESY_SY_EEEEENSB_IJNSA_10UnderscoreES11_S11_EEEEENS7_6detail26Sm90ImplicitGemmTileTraitsINSA_13SM90_TMA_LOADENSA_14ComposedLayoutINSA_7SwizzleILi3ELi4ELi3EEENSA_18smem_ptr_flag_bitsILi16EEENSW_INSB_IJNSB_IJSJ_SD_EEENSB_IJNSC_ILi8EEES1D_EEENSB_IJSE_NSC_ILi9EEEEEEEEENSB_IJNSB_IJSE_NSC_ILi4096EEEEEENSB_IJSJ_NSC_ILi512EEEEEENSB_IJSY_NSC_ILi8192EEEEEEEEEEEEEvEENS15_INSA_30SM90_TMA_LOAD_IM2COL_MULTICASTENS17_IS19_S1B_NSW_INSB_IJNSB_IJSJ_SE_EEES1E_S1G_EEENSB_IJNSB_IJSE_SY_EEES1L_NSB_IJSY_S1I_EEEEEEEEEEvEEEENS_8epilogue10collective6detail29Sm90TmaWarpSpecializedAdapterINS23_15DefaultEpilogueISM_NSB_IJlNSB_IJSE_llEEESY_EEES28_NS22_6thread17LinearCombinationISM_Li1EffLNS29_9ScaleType4KindE0ELNS_15FloatRoundStyleE2ESM_EENS_4gemm15EpilogueDefaultEEEEEvvEEEEvNT_6ParamsE)
        /*0014*/ 	.word	0x00000000


	//----- nvinfo : EIATTR_MIN_STACK_SIZE
	.align		4
.L_14:
        /*0018*/ 	.byte	0x04, 0x12
        /*001a*/ 	.short	(.L_16 - .L_15)
	.align		4
.L_15:
        /*001c*/ 	.word	index@(_ZN7cutlass13device_kernelINS_4conv6kernel13ConvUniversalINS1_16ConvProblemShapeILNS1_8OperatorE2ELi2EEENS1_10collective14CollectiveConvINS1_46MainloopSm90TmaGmmaWarpSpecializedImplicitGemmILS5_2ELi9ELi2EN4cute5tupleIJNSA_1CILi2EEENSC_ILi1EEESE_EEENS1_36KernelImplicitTmaWarpSpecializedSm90ELi1EEENSB_IJNSC_ILi128EEENSB_IJNSC_ILi64EEEEEESK_EEENS_10bfloat16_tESM_NSA_8TiledMMAINSA_8MMA_AtomIJNSA_4SM904GMMA27MMA_64x64x16_F32BF16BF16_SSILNSQ_5MajorE1ELSS_1ELNSQ_7ScaleInE1ELST_1EEEEEENSA_6LayoutINSB_IJSE_SE_SE_EEENSB_IJNSC_ILi0EEESY_SY_EEEEENSB_IJNSA_10UnderscoreES11_S11_EEEEENS7_6detail26Sm90ImplicitGemmTileTraitsINSA_13SM90_TMA_LOADENSA_14ComposedLayoutINSA_7SwizzleILi3ELi4ELi3EEENSA_18smem_ptr_flag_bitsILi16EEENSW_INSB_IJNSB_IJSJ_SD_EEENSB_IJNSC_ILi8EEES1D_EEENSB_IJSE_NSC_ILi9EEEEEEEEENSB_IJNSB_IJSE_NSC_ILi4096EEEEEENSB_IJSJ_NSC_ILi512EEEEEENSB_IJSY_NSC_ILi8192EEEEEEEEEEEEEvEENS15_INSA_30SM90_TMA_LOAD_IM2COL_MULTICASTENS17_IS19_S1B_NSW_INSB_IJNSB_IJSJ_SE_EEES1E_S1G_EEENSB_IJNSB_IJSE_SY_EEES1L_NSB_IJSY_S1I_EEEEEEEEEEvEEEENS_8epilogue10collective6detail29Sm90TmaWarpSpecializedAdapterINS23_15DefaultEpilogueISM_NSB_IJlNSB_IJSE_llEEESY_EEES28_NS22_6thread17LinearCombinationISM_Li1EffLNS29_9ScaleType4KindE0ELNS_15FloatRoundStyleE2ESM_EENS_4gemm15EpilogueDefaultEEEEEvvEEEEvNT_6ParamsE)
        /*0020*/ 	.word	0x00000000
.L_16:


//--------------------- .nv.compat                --------------------------
	.section	.nv.compat,"",@"SHT_CUDA_COMPAT_INFO"
	.align	4
        /*0000*/ 	.byte	0x02, 0x09, 0x01, 0x00, 0x02, 0x02, 0x04, 0x00, 0x02, 0x05, 0x05, 0x00, 0x03, 0x07, 0x01, 0x01
        /*0010*/ 	.byte	0x02, 0x03, 0x01, 0x00, 0x02, 0x06, 0x01, 0x00, 0x04, 0x0b, 0x08, 0x00, 0x00, 0x00, 0x00, 0x00
        /*0020*/ 	.byte	0x00, 0x00, 0x00, 0x00


//--------------------- .nv.info._ZN7cutlass13device_kernelINS_4conv6kernel13ConvUniversalINS1_16ConvProblemShapeILNS1_8OperatorE2ELi2EEENS1_10collective14CollectiveConvINS1_46MainloopSm90TmaGmmaWarpSpecializedImplicitGemmILS5_2ELi9ELi2EN4cute5tupleIJNSA_1CILi2EEENSC_ILi1EEESE_EEENS1_36KernelImplicitTmaWarpSpecializedSm90ELi1EEENSB_IJNSC_ILi128EEENSB_IJNSC_ILi64EEEEEESK_EEENS_10bfloat16_tESM_NSA_8TiledMMAINSA_8MMA_AtomIJNSA_4SM904GMMA27MMA_64x64x16_F32BF16BF16_SSILNSQ_5MajorE1ELSS_1ELNSQ_7ScaleInE1ELST_1EEEEEENSA_6LayoutINSB_IJSE_SE_SE_EEENSB_IJNSC_ILi0EEESY_SY_EEEEENSB_IJNSA_10UnderscoreES11_S11_EEEEENS7_6detail26Sm90ImplicitGemmTileTraitsINSA_13SM90_TMA_LOADENSA_14ComposedLayoutINSA_7SwizzleILi3ELi4ELi3EEENSA_18smem_ptr_flag_bitsILi16EEENSW_INSB_IJNSB_IJSJ_SD_EEENSB_IJNSC_ILi8EEES1D_EEENSB_IJSE_NSC_ILi9EEEEEEEEENSB_IJNSB_IJSE_NSC_ILi4096EEEEEENSB_IJSJ_NSC_ILi512EEEEEENSB_IJSY_NSC_ILi8192EEEEEEEEEEEEEvEENS15_INSA_30SM90_TMA_LOAD_IM2COL_MULTICASTENS17_IS19_S1B_NSW_INSB_IJNSB_IJSJ_SE_EEES1E_S1G_EEENSB_IJNSB_IJSE_SY_EEES1L_NSB_IJSY_S1I_EEEEEEEEEEvEEEENS_8epilogue10collective6detail29Sm90TmaWarpSpecializedAdapterINS23_15DefaultEpilogueISM_NSB_IJlNSB_IJSE_llEEESY_EEES28_NS22_6thread17LinearCombinationISM_Li1EffLNS29_9ScaleType4KindE0ELNS_15FloatRoundStyleE2ESM_EENS_4gemm15EpilogueDefaultEEEEEvvEEEEvNT_6ParamsE --------------------------
	.section	.nv.info._ZN7cutlass13device_kernelINS_4conv6kernel13ConvUniversalINS1_16ConvProblemShapeILNS1_8OperatorE2ELi2EEENS1_10collective14CollectiveConvINS1_46MainloopSm90TmaGmmaWarpSpecializedImplicitGemmILS5_2ELi9ELi2EN4cute5tupleIJNSA_1CILi2EEENSC_ILi1EEESE_EEENS1_36KernelImplicitTmaWarpSpecializedSm90ELi1EEENSB_IJNSC_ILi128EEENSB_IJNSC_ILi64EEEEEESK_EEENS_10bfloat16_tESM_NSA_8TiledMMAINSA_8MMA_AtomIJNSA_4SM904GMMA27MMA_64x64x16_F32BF16BF16_SSILNSQ_5MajorE1ELSS_1ELNSQ_7ScaleInE1ELST_1EEEEEENSA_6LayoutINSB_IJSE_SE_SE_EEENSB_IJNSC_ILi0EEESY_SY_EEEEENSB_IJNSA_10UnderscoreES11_S11_EEEEENS7_6detail26Sm90ImplicitGemmTileTraitsINSA_13SM90_TMA_LOADENSA_14ComposedLayoutINSA_7SwizzleILi3ELi4ELi3EEENSA_18smem_ptr_flag_bitsILi16EEENSW_INSB_IJNSB_IJSJ_SD_EEENSB_IJNSC_ILi8EEES1D_EEENSB_IJSE_NSC_ILi9EEEEEEEEENSB_IJNSB_IJSE_NSC_ILi4096EEEEEENSB_IJSJ_NSC_ILi512EEEEEENSB_IJSY_NSC_ILi8192EEEEEEEEEEEEEvEENS15_INSA_30SM90_TMA_LOAD_IM2COL_MULTICASTENS17_IS19_S1B_NSW_INSB_IJNSB_IJSJ_SE_EEES1E_S1G_EEENSB_IJNSB_IJSE_SY_EEES1L_NSB_IJSY_S1I_EEEEEEEEEEvEEEENS_8epilogue10collective6detail29Sm90TmaWarpSpecializedAdapterINS23_15DefaultEpilogueISM_NSB_IJlNSB_IJSE_llEEESY_EEES28_NS22_6thread17LinearCombinationISM_Li1EffLNS29_9ScaleType4KindE0ELNS_15FloatRoundStyleE2ESM_EENS_4gemm15EpilogueDefaultEEEEEvvEEEEvNT_6ParamsE,"",@"SHT_CUDA_INFO"
	.sectionflags	@""
	.align	4


	//----- nvinfo : EIATTR_CUDA_API_VERSION
	.align		4
        /*0000*/ 	.byte	0x04, 0x37
        /*0002*/ 	.short	(.L_18 - .L_17)
.L_17:
        /*0004*/ 	.word	0x00000082


	//----- nvinfo : EIATTR_KPARAM_INFO
	.align		4
.L_18:
        /*0008*/ 	.byte	0x04, 0x17
        /*000a*/ 	.short	(.L_20 - .L_19)
.L_19:
        /*000c*/ 	.word	0x00000000
        /*0010*/ 	.short	0x0000
        /*0012*/ 	.short	0x0070
        /*0014*/ 	.byte	0x00, 0xf0, 0x01, 0x0e


	//----- nvinfo : EIATTR_SPARSE_MMA_MASK
	.align		4
.L_20:
        /*0018*/ 	.byte	0x03, 0x50
        /*001a*/ 	.short	0x0000


	//----- nvinfo : EIATTR_MAXREG_COUNT
	.align		4
        /*001c*/ 	.byte	0x03, 0x1b
        /*001e*/ 	.short	0x00ff


	//----- nvinfo : EIATTR_NUM_BARRIERS
	.align		4
        /*0020*/ 	.byte	0x02, 0x4c
        /*0022*/ 	.byte	0x01
	.zero		1


	//----- nvinfo : EIATTR_MERCURY_ISA_VERSION
	.align		4
        /*0024*/ 	.byte	0x03, 0x5f
        /*0026*/ 	.short	0x0101


	//----- nvinfo : EIATTR_COOP_GROUP_MASK_REGIDS
	.align		4
        /*0028*/ 	.byte	0x04, 0x29
        /*002a*/ 	.short	(.L_22 - .L_21)


	//   ....[0]....
.L_21:
        /*002c*/ 	.word	0xffffffff


	//   ....[1]....
        /*0030*/ 	.word	0xffffffff


	//   ....[2]....
        /*0034*/ 	.word	0xffffffff


	//   ....[3]....
        /*0038*/ 	.word	0xffffffff


	//----- nvinfo : EIATTR_COOP_GROUP_INSTR_OFFSETS
	.align		4
.L_22:
        /*003c*/ 	.byte	0x04, 0x28
        /*003e*/ 	.short	(.L_24 - .L_23)


	//   ....[0]....
.L_23:
        /*0040*/ 	.word	0x00000070


	//   ....[1]....
        /*0044*/ 	.word	0x00000080


	//   ....[2]....
        /*0048*/ 	.word	0x00000140


	//   ....[3]....
        /*004c*/ 	.word	0x00000770


	//----- nvinfo : EIATTR_MBARRIER_INSTR_OFFSETS
	.align		4
.L_24:
        /*0050*/ 	.byte	0x04, 0x39
        /*0052*/ 	.short	(.L_26 - .L_25)


	//   ....[0]....
.L_25:
        /*0054*/ 	.word	0x00000310
        /*0058*/ 	.word	0x000000ff
        /*005c*/ 	.word	0x00036000
        /*0060*/ 	.short	0x0100
        /*0062*/ 	.byte	0x08
	.zero		1


	//   ....[1]....
        /*0064*/ 	.word	0x00000320
        /*0068*/ 	.word	0x000000ff
        /*006c*/ 	.word	0x00036048
        /*0070*/ 	.short	0x0100
        /*0072*/ 	.byte	0x08
	.zero		1


	//   ....[2]....
        /*0074*/ 	.word	0x00000330
        /*0078*/ 	.word	0x000000ff
        /*007c*/ 	.word	0x00036008
        /*0080*/ 	.short	0x0100
        /*0082*/ 	.byte	0x08
	.zero		1


	//   ....[3]....
        /*0084*/ 	.word	0x00000340
        /*0088*/ 	.word	0x000000ff
        /*008c*/ 	.word	0x00036050
        /*0090*/ 	.short	0x0100
        /*0092*/ 	.byte	0x08
	.zero		1


	//   ....[4]....
        /*0094*/ 	.word	0x00000350
        /*0098*/ 	.word	0x000000ff
        /*009c*/ 	.word	0x00036010
        /*00a0*/ 	.short	0x0100
        /*00a2*/ 	.byte	0x08
	.zero		1


	//   ....[5]....
        /*00a4*/ 	.word	0x00000360
        /*00a8*/ 	.word	0x000000ff
        /*00ac*/ 	.word	0x00036058
        /*00b0*/ 	.short	0x0100
        /*00b2*/ 	.byte	0x08
	.zero		1


	//   ....[6]....
        /*00b4*/ 	.word	0x00000370
        /*00b8*/ 	.word	0x000000ff
        /*00bc*/ 	.word	0x00036018
        /*00c0*/ 	.short	0x0100
        /*00c2*/ 	.byte	0x08
	.zero		1


	//   ....[7]....
        /*00c4*/ 	.word	0x00000380
        /*00c8*/ 	.word	0x000000ff
        /*00cc*/ 	.word	0x00036060
        /*00d0*/ 	.short	0x0100
        /*00d2*/ 	.byte	0x08
	.zero		1


	//   ....[8]....
        /*00d4*/ 	.word	0x00000390
        /*00d8*/ 	.word	0x000000ff
        /*00dc*/ 	.word	0x00036020
        /*00e0*/ 	.short	0x0100
        /*00e2*/ 	.byte	0x08
	.zero		1


	//   ....[9]....
        /*00e4*/ 	.word	0x000003a0
        /*00e8*/ 	.word	0x000000ff
        /*00ec*/ 	.word	0x00036068
        /*00f0*/ 	.short	0x0100
        /*00f2*/ 	.byte	0x08
	.zero		1


	//   ....[10]....
        /*00f4*/ 	.word	0x000003b0
        /*00f8*/ 	.word	0x000000ff
        /*00fc*/ 	.word	0x00036028
        /*0100*/ 	.short	0x0100
        /*0102*/ 	.byte	0x08
	.zero		1


	//   ....[11]....
        /*0104*/ 	.word	0x000003c0
        /*0108*/ 	.word	0x000000ff
        /*010c*/ 	.word	0x00036070
        /*0110*/ 	.short	0x0100
        /*0112*/ 	.byte	0x08
	.zero		1


	//   ....[12]....
        /*0114*/ 	.word	0x000003d0
        /*0118*/ 	.word	0x000000ff
        /*011c*/ 	.word	0x00036030
        /*0120*/ 	.short	0x0100
        /*0122*/ 	.byte	0x08
	.zero		1


	//   ....[13]....
        /*0124*/ 	.word	0x000003e0
        /*0128*/ 	.word	0x000000ff
        /*012c*/ 	.word	0x00036078
        /*0130*/ 	.short	0x0100
        /*0132*/ 	.byte	0x08
	.zero		1


	//   ....[14]....
        /*0134*/ 	.word	0x000003f0
        /*0138*/ 	.word	0x000000ff
        /*013c*/ 	.word	0x00036038
        /*0140*/ 	.short	0x0100
        /*0142*/ 	.byte	0x08
	.zero		1


	//   ....[15]....
        /*0144*/ 	.word	0x00000400
        /*0148*/ 	.word	0x000000ff
        /*014c*/ 	.word	0x00036080
        /*0150*/ 	.short	0x0100
        /*0152*/ 	.byte	0x08
	.zero		1


	//   ....[16]....
        /*0154*/ 	.word	0x00000410
        /*0158*/ 	.word	0x000000ff
        /*015c*/ 	.word	0x00036040
        /*0160*/ 	.short	0x0100
        /*0162*/ 	.byte	0x08
	.zero		1


	//   ....[17]....
        /*0164*/ 	.word	0x00000420
        /*0168*/ 	.word	0x000000ff
        /*016c*/ 	.word	0x00036088
        /*0170*/ 	.short	0x0100
        /*0172*/ 	.byte	0x08
	.zero		1


	//   ....[18]....
        /*0174*/ 	.word	0x00001150
        /*0178*/ 	.word	0x00000007
        /*017c*/ 	.word	0x00036000
        /*0180*/ 	.short	0x010a
        /*0182*/ 	.byte	0x3f
	.zero		1


	//   ....[19]....
        /*0184*/ 	.word	0x000015b0
        /*0188*/ 	.word	0x00000009
        /*018c*/ 	.word	0x00036000
        /*0190*/ 	.short	0x010a
        /*0192*/ 	.byte	0x3f
	.zero		1


	//   ....[20]....
        /*0194*/ 	.word	0x000018d0
        /*0198*/ 	.word	0x00000009
        /*019c*/ 	.word	0x00000000
        /*01a0*/ 	.short	0x0101
        /*01a2*/ 	.byte	0x3f
	.zero		1


	//   ....[21]....
        /*01a4*/ 	.word	0x00001b20
        /*01a8*/ 	.word	0x00000003
        /*01ac*/ 	.word	0x00000000
        /*01b0*/ 	.short	0x0101
        /*01b2*/ 	.byte	0x3f
	.zero		1


	//   ....[22]....
        /*01b4*/ 	.word	0x00006bc0
        /*01b8*/ 	.word	0x00000009
        /*01bc*/ 	.word	0x00036048
        /*01c0*/ 	.short	0x010a
        /*01c2*/ 	.byte	0x3f
	.zero		1


	//   ....[23]....
        /*01c4*/ 	.word	0x00007210
        /*01c8*/ 	.word	0x00000003
        /*01cc*/ 	.word	0x00000000
        /*01d0*/ 	.short	0x010a
        /*01d2*/ 	.byte	0x3f
	.zero		1


	//   ....[24]....
        /*01d4*/ 	.word	0x000072c0
        /*01d8*/ 	.word	0x00000000
        /*01dc*/ 	.word	0x00000000
        /*01e0*/ 	.short	0x010a
        /*01e2*/ 	.byte	0x3f
	.zero		1


	//   ....[25]....
        /*01e4*/ 	.word	0x00007370
        /*01e8*/ 	.word	0x00000000
        /*01ec*/ 	.word	0x00000000
        /*01f0*/ 	.short	0x010a
        /*01f2*/ 	.byte	0x3f
	.zero		1


	//   ....[26]....
        /*01f4*/ 	.word	0x00007420
        /*01f8*/ 	.word	0x00000000
        /*01fc*/ 	.word	0x00000000
        /*0200*/ 	.short	0x010a
        /*0202*/ 	.byte	0x3f
	.zero		1


	//   ....[27]....
        /*0204*/ 	.word	0x000074d0
        /*0208*/ 	.word	0x00000000
        /*020c*/ 	.word	0x00000000
        /*0210*/ 	.short	0x010a
        /*0212*/ 	.byte	0x3f
	.zero		1


	//   ....[28]....
        /*0214*/ 	.word	0x00007580
        /*0218*/ 	.word	0x00000000
        /*021c*/ 	.word	0x00000000
        /*0220*/ 	.short	0x010a
        /*0222*/ 	.byte	0x3f
	.zero		1


	//   ....[29]....
        /*0224*/ 	.word	0x00007630
        /*0228*/ 	.word	0x00000000
        /*022c*/ 	.word	0x00000000
        /*0230*/ 	.short	0x010a
        /*0232*/ 	.byte	0x3f
	.zero		1


	//   ....[30]....
        /*0234*/ 	.word	0x000076e0
        /*0238*/ 	.word	0x00000000
        /*023c*/ 	.word	0x00000000
        /*0240*/ 	.short	0x010a
        /*0242*/ 	.byte	0x3f
	.zero		1


	//   ....[31]....
        /*0244*/ 	.word	0x00007790
        /*0248*/ 	.word	0x00000005
        /*024c*/ 	.word	0x00000000
        /*0250*/ 	.short	0x010a
        /*0252*/ 	.byte	0x3f
	.zero		1


	//----- nvinfo : EIATTR_NUM_MBARRIERS
	.align		4
.L_26:
        /*0254*/ 	.byte	0x03, 0x38
        /*0256*/ 	.short	0x0012


	//----- nvinfo : EIATTR_EXIT_INSTR_OFFSETS
	.align		4
        /*0258*/ 	.byte	0x04, 0x1c
        /*025a*/ 	.short	(.L_28 - .L_27)


	//   ....[0]....
.L_27:
        /*025c*/ 	.word	0x00000e80


	//   ....[1]....
        /*0260*/ 	.word	0x00001d60


	//   ....[2]....
        /*0264*/ 	.word	0x00001e80


	//   ....[3]....
        /*0268*/ 	.word	0x00005470


	//   ....[4]....
        /*026c*/ 	.word	0x000054a0


	//   ....[5]....
        /*0270*/ 	.word	0x000069a0


	//   ....[6]....
        /*0274*/ 	.word	0x000069d0


	//   ....[7]....
        /*0278*/ 	.word	0x000069f0


	//   ....[8]....
        /*027c*/ 	.word	0x00007100


	//   ....[9]....
        /*0280*/ 	.word	0x000077c0


	//----- nvinfo : EIATTR_MAX_THREADS
	.align		4
.L_28:
        /*0284*/ 	.byte	0x04, 0x05
        /*0286*/ 	.short	(.L_30 - .L_29)
.L_29:
        /*0288*/ 	.word	0x00000100
        /*028c*/ 	.word	0x00000001
        /*0290*/ 	.word	0x00000001


	//----- nvinfo : EIATTR_CRS_STACK_SIZE
	.align		4
.L_30:
        /*0294*/ 	.byte	0x04, 0x1e
        /*0296*/ 	.short	(.L_32 - .L_31)
.L_31:
        /*0298*/ 	.word	0x00000000


	//----- nvinfo : EIATTR_CBANK_PARAM_SIZE
	.align		4
.L_32:
        /*029c*/ 	.byte	0x03, 0x19
        /*029e*/ 	.short	0x03f0


	//----- nvinfo : EIATTR_PARAM_CBANK
	.align		4
        /*02a0*/ 	.byte	0x04, 0x0a
        /*02a2*/ 	.short	(.L_34 - .L_33)
	.align		4
.L_33:
        /*02a4*/ 	.word	index@(.nv.constant0._ZN7cutlass13device_kernelINS_4conv6kernel13ConvUniversalINS1_16ConvProblemShapeILNS1_8OperatorE2ELi2EEENS1_10collective14CollectiveConvINS1_46MainloopSm90TmaGmmaWarpSpecializedImplicitGemmILS5_2ELi9ELi2EN4cute5tupleIJNSA_1CILi2EEENSC_ILi1EEESE_EEENS1_36KernelImplicitTmaWarpSpecializedSm90ELi1EEENSB_IJNSC_ILi128EEENSB_IJNSC_ILi64EEEEEESK_EEENS_10bfloat16_tESM_NSA_8TiledMMAINSA_8MMA_AtomIJNSA_4SM904GMMA27MMA_64x64x16_F32BF16BF16_SSILNSQ_5MajorE1ELSS_1ELNSQ_7ScaleInE1ELST_1EEEEEENSA_6LayoutINSB_IJSE_SE_SE_EEENSB_IJNSC_ILi0EEESY_SY_EEEEENSB_IJNSA_10UnderscoreES11_S11_EEEEENS7_6detail26Sm90ImplicitGemmTileTraitsINSA_13SM90_TMA_LOADENSA_14ComposedLayoutINSA_7SwizzleILi3ELi4ELi3EEENSA_18smem_ptr_flag_bitsILi16EEENSW_INSB_IJNSB_IJSJ_SD_EEENSB_IJNSC_ILi8EEES1D_EEENSB_IJSE_NSC_ILi9EEEEEEEEENSB_IJNSB_IJSE_NSC_ILi4096EEEEEENSB_IJSJ_NSC_ILi512EEEEEENSB_IJSY_NSC_ILi8192EEEEEEEEEEEEEvEENS15_INSA_30SM90_TMA_LOAD_IM2COL_MULTICASTENS17_IS19_S1B_NSW_INSB_IJNSB_IJSJ_SE_EEES1E_S1G_EEENSB_IJNSB_IJSE_SY_EEES1L_NSB_IJSY_S1I_EEEEEEEEEEvEEEENS_8epilogue10collective6detail29Sm90TmaWarpSpecializedAdapterINS23_15DefaultEpilogueISM_NSB_IJlNSB_IJSE_llEEESY_EEES28_NS22_6thread17LinearCombinationISM_Li1EffLNS29_9ScaleType4KindE0ELNS_15FloatRoundStyleE2ESM_EENS_4gemm15EpilogueDefaultEEEEEvvEEEEvNT_6ParamsE)
        /*02a8*/ 	.short	0x0210
        /*02aa*/ 	.short	0x03f0


	//----- nvinfo : EIATTR_SW_WAR
	.align		4
.L_34:
        /*02ac*/ 	.byte	0x04, 0x36
        /*02ae*/ 	.short	(.L_36 - .L_35)
.L_35:
        /*02b0*/ 	.word	0x00000008
.L_36:


//--------------------- .nv.callgraph             --------------------------
	.section	.nv.callgraph,"",@"SHT_CUDA_CALLGRAPH"
	.align	4
	.sectionentsize	8
	.align		4
        /*0000*/ 	.word	0x00000000
	.align		4
        /*0004*/ 	.word	0xffffffff
	.align		4
        /*0008*/ 	.word	0x00000000
	.align		4
        /*000c*/ 	.word	0xfffffffe
	.align		4
        /*0010*/ 	.word	0x00000000
	.align		4
        /*0014*/ 	.word	0xfffffffd
	.align		4
        /*0018*/ 	.word	0x00000000
	.align		4
        /*001c*/ 	.word	0xfffffffc


//--------------------- .nv.constant4             --------------------------
	.section	.nv.constant4,"a",@progbits
	.align	8
	.align		8
.nv.constant4:
        /*0000*/ 	.dword	_ZN39_INTERNAL_c171576b_4_k_cu_9e36e1b1_29444cuda3std3__45__cpo5beginE
	.align		8
        /*0008*/ 	.dword	_ZN39_INTERNAL_c171576b_4_k_cu_9e36e1b1_29444cuda3std3__45__cpo3endE
	.align		8
        /*0010*/ 	.dword	_ZN39_INTERNAL_c171576b_4_k_cu_9e36e1b1_29444cuda3std3__45__cpo6cbeginE
	.align		8
        /*0018*/ 	.dword	_ZN39_INTERNAL_c171576b_4_k_cu_9e36e1b1_29444cuda3std3__45__cpo4cendE
	.align		8
        /*0020*/ 	.dword	_ZN39_INTERNAL_c171576b_4_k_cu_9e36e1b1_29444cuda3std3__441_GLOBAL__N__c171576b_4_k_cu_9e36e1b1_29446ignoreE
	.align		8
        /*0028*/ 	.dword	_ZN39_INTERNAL_c171576b_4_k_cu_9e36e1b1_29444cuda3std3__419piecewise_constructE
	.align		8
        /*0030*/ 	.dword	_ZN39_INTERNAL_c171576b_4_k_cu_9e36e1b1_29444cuda3std3__48in_placeE
	.align		8
        /*0038*/ 	.dword	_ZN39_INTERNAL_c171576b_4_k_cu_9e36e1b1_29444cuda3std6ranges3__45__cpo4swapE
	.align		8
        /*0040*/ 	.dword	_ZN39_INTERNAL_c171576b_4_k_cu_9e36e1b1_29444cuda3std6ranges3__45__cpo9iter_moveE
	.align		8
        /*0048*/ 	.dword	_ZN39_INTERNAL_c171576b_4_k_cu_9e36e1b1_29444cute7productE
	.align		8
        /*0050*/ 	.dword	_ZN39_INTERNAL_c171576b_4_k_cu_9e36e1b1_29444cute1_E


//--------------------- .text._ZN7cutlass13device_kernelINS_4conv6kernel13ConvUniversalINS1_16ConvProblemShapeILNS1_8OperatorE2ELi2EEENS1_10collective14CollectiveConvINS1_46MainloopSm90TmaGmmaWarpSpecializedImplicitGemmILS5_2ELi9ELi2EN4cute5tupleIJNSA_1CILi2EEENSC_ILi1EEESE_EEENS1_36KernelImplicitTmaWarpSpecializedSm90ELi1EEENSB_IJNSC_ILi128EEENSB_IJNSC_ILi64EEEEEESK_EEENS_10bfloat16_tESM_NSA_8TiledMMAINSA_8MMA_AtomIJNSA_4SM904GMMA27MMA_64x64x16_F32BF16BF16_SSILNSQ_5MajorE1ELSS_1ELNSQ_7ScaleInE1ELST_1EEEEEENSA_6LayoutINSB_IJSE_SE_SE_EEENSB_IJNSC_ILi0EEESY_SY_EEEEENSB_IJNSA_10UnderscoreES11_S11_EEEEENS7_6detail26Sm90ImplicitGemmTileTraitsINSA_13SM90_TMA_LOADENSA_14ComposedLayoutINSA_7SwizzleILi3ELi4ELi3EEENSA_18smem_ptr_flag_bitsILi16EEENSW_INSB_IJNSB_IJSJ_SD_EEENSB_IJNSC_ILi8EEES1D_EEENSB_IJSE_NSC_ILi9EEEEEEEEENSB_IJNSB_IJSE_NSC_ILi4096EEEEEENSB_IJSJ_NSC_ILi512EEEEEENSB_IJSY_NSC_ILi8192EEEEEEEEEEEEEvEENS15_INSA_30SM90_TMA_LOAD_IM2COL_MULTICASTENS17_IS19_S1B_NSW_INSB_IJNSB_IJSJ_SE_EEES1E_S1G_EEENSB_IJNSB_IJSE_SY_EEES1L_NSB_IJSY_S1I_EEEEEEEEEEvEEEENS_8epilogue10collective6detail29Sm90TmaWarpSpecializedAdapterINS23_15DefaultEpilogueISM_NSB_IJlNSB_IJSE_llEEESY_EEES28_NS22_6thread17LinearCombinationISM_Li1EffLNS29_9ScaleType4KindE0ELNS_15FloatRoundStyleE2ESM_EENS_4gemm15EpilogueDefaultEEEEEvvEEEEvNT_6ParamsE --------------------------
	.section	.text._ZN7cutlass13device_kernelINS_4conv6kernel13ConvUniversalINS1_16ConvProblemShapeILNS1_8OperatorE2ELi2EEENS1_10collective14CollectiveConvINS1_46MainloopSm90TmaGmmaWarpSpecializedImplicitGemmILS5_2ELi9ELi2EN4cute5tupleIJNSA_1CILi2EEENSC_ILi1EEESE_EEENS1_36KernelImplicitTmaWarpSpecializedSm90ELi1EEENSB_IJNSC_ILi128EEENSB_IJNSC_ILi64EEEEEESK_EEENS_10bfloat16_tESM_NSA_8TiledMMAINSA_8MMA_AtomIJNSA_4SM904GMMA27MMA_64x64x16_F32BF16BF16_SSILNSQ_5MajorE1ELSS_1ELNSQ_7ScaleInE1ELST_1EEEEEENSA_6LayoutINSB_IJSE_SE_SE_EEENSB_IJNSC_ILi0EEESY_SY_EEEEENSB_IJNSA_10UnderscoreES11_S11_EEEEENS7_6detail26Sm90ImplicitGemmTileTraitsINSA_13SM90_TMA_LOADENSA_14ComposedLayoutINSA_7SwizzleILi3ELi4ELi3EEENSA_18smem_ptr_flag_bitsILi16EEENSW_INSB_IJNSB_IJSJ_SD_EEENSB_IJNSC_ILi8EEES1D_EEENSB_IJSE_NSC_ILi9EEEEEEEEENSB_IJNSB_IJSE_NSC_ILi4096EEEEEENSB_IJSJ_NSC_ILi512EEEEEENSB_IJSY_NSC_ILi8192EEEEEEEEEEEEEvEENS15_INSA_30SM90_TMA_LOAD_IM2COL_MULTICASTENS17_IS19_S1B_NSW_INSB_IJNSB_IJSJ_SE_EEES1E_S1G_EEENSB_IJNSB_IJSE_SY_EEES1L_NSB_IJSY_S1I_EEEEEEEEEEvEEEENS_8epilogue10collective6detail29Sm90TmaWarpSpecializedAdapterINS23_15DefaultEpilogueISM_NSB_IJlNSB_IJSE_llEEESY_EEES28_NS22_6thread17LinearCombinationISM_Li1EffLNS29_9ScaleType4KindE0ELNS_15FloatRoundStyleE2ESM_EENS_4gemm15EpilogueDefaultEEEEEvvEEEEvNT_6ParamsE,"ax",@progbits
	.align	128
.text._ZN7cutlass13device_kernelINS_4conv6kernel13ConvUniversalINS1_16ConvProblemShapeILNS1_8OperatorE2ELi2EEENS1_10collective14CollectiveConvINS1_46MainloopSm90TmaGmmaWarpSpecializedImplicitGemmILS5_2ELi9ELi2EN4cute5tupleIJNSA_1CILi2EEENSC_ILi1EEESE_EEENS1_36KernelImplicitTmaWarpSpecializedSm90ELi1EEENSB_IJNSC_ILi128EEENSB_IJNSC_ILi64EEEEEESK_EEENS_10bfloat16_tESM_NSA_8TiledMMAINSA_8MMA_AtomIJNSA_4SM904GMMA27MMA_64x64x16_F32BF16BF16_SSILNSQ_5MajorE1ELSS_1ELNSQ_7ScaleInE1ELST_1EEEEEENSA_6LayoutINSB_IJSE_SE_SE_EEENSB_IJNSC_ILi0EEESY_SY_EEEEENSB_IJNSA_10UnderscoreES11_S11_EEEEENS7_6detail26Sm90ImplicitGemmTileTraitsINSA_13SM90_TMA_LOADENSA_14ComposedLayoutINSA_7SwizzleILi3ELi4ELi3EEENSA_18smem_ptr_flag_bitsILi16EEENSW_INSB_IJNSB_IJSJ_SD_EEENSB_IJNSC_ILi8EEES1D_EEENSB_IJSE_NSC_ILi9EEEEEEEEENSB_IJNSB_IJSE_NSC_ILi4096EEEEEENSB_IJSJ_NSC_ILi512EEEEEENSB_IJSY_NSC_ILi8192EEEEEEEEEEEEEvEENS15_INSA_30SM90_TMA_LOAD_IM2COL_MULTICASTENS17_IS19_S1B_NSW_INSB_IJNSB_IJSJ_SE_EEES1E_S1G_EEENSB_IJNSB_IJSE_SY_EEES1L_NSB_IJSY_S1I_EEEEEEEEEEvEEEENS_8epilogue10collective6detail29Sm90TmaWarpSpecializedAdapterINS23_15DefaultEpilogueISM_NSB_IJlNSB_IJSE_llEEESY_EEES28_NS22_6thread17LinearCombinationISM_Li1EffLNS29_9ScaleType4KindE0ELNS_15FloatRoundStyleE2ESM_EENS_4gemm15EpilogueDefaultEEEEEvvEEEEvNT_6ParamsE:
        .type           _ZN7cutlass13device_kernelINS_4conv6kernel13ConvUniversalINS1_16ConvProblemShapeILNS1_8OperatorE2ELi2EEENS1_10collective14CollectiveConvINS1_46MainloopSm90TmaGmmaWarpSpecializedImplicitGemmILS5_2ELi9ELi2EN4cute5tupleIJNSA_1CILi2EEENSC_ILi1EEESE_EEENS1_36KernelImplicitTmaWarpSpecializedSm90ELi1EEENSB_IJNSC_ILi128EEENSB_IJNSC_ILi64EEEEEESK_EEENS_10bfloat16_tESM_NSA_8TiledMMAINSA_8MMA_AtomIJNSA_4SM904GMMA27MMA_64x64x16_F32BF16BF16_SSILNSQ_5MajorE1ELSS_1ELNSQ_7ScaleInE1ELST_1EEEEEENSA_6LayoutINSB_IJSE_SE_SE_EEENSB_IJNSC_ILi0EEESY_SY_EEEEENSB_IJNSA_10UnderscoreES11_S11_EEEEENS7_6detail26Sm90ImplicitGemmTileTraitsINSA_13SM90_TMA_LOADENSA_14ComposedLayoutINSA_7SwizzleILi3ELi4ELi3EEENSA_18smem_ptr_flag_bitsILi16EEENSW_INSB_IJNSB_IJSJ_SD_EEENSB_IJNSC_ILi8EEES1D_EEENSB_IJSE_NSC_ILi9EEEEEEEEENSB_IJNSB_IJSE_NSC_ILi4096EEEEEENSB_IJSJ_NSC_ILi512EEEEEENSB_IJSY_NSC_ILi8192EEEEEEEEEEEEEvEENS15_INSA_30SM90_TMA_LOAD_IM2COL_MULTICASTENS17_IS19_S1B_NSW_INSB_IJNSB_IJSJ_SE_EEES1E_S1G_EEENSB_IJNSB_IJSE_SY_EEES1L_NSB_IJSY_S1I_EEEEEEEEEEvEEEENS_8epilogue10collective6detail29Sm90TmaWarpSpecializedAdapterINS23_15DefaultEpilogueISM_NSB_IJlNSB_IJSE_llEEESY_EEES28_NS22_6thread17LinearCombinationISM_Li1EffLNS29_9ScaleType4KindE0ELNS_15FloatRoundStyleE2ESM_EENS_4gemm15EpilogueDefaultEEEEEvvEEEEvNT_6ParamsE,@function
        .size           _ZN7cutlass13device_kernelINS_4conv6kernel13ConvUniversalINS1_16ConvProblemShapeILNS1_8OperatorE2ELi2EEENS1_10collective14CollectiveConvINS1_46MainloopSm90TmaGmmaWarpSpecializedImplicitGemmILS5_2ELi9ELi2EN4cute5tupleIJNSA_1CILi2EEENSC_ILi1EEESE_EEENS1_36KernelImplicitTmaWarpSpecializedSm90ELi1EEENSB_IJNSC_ILi128EEENSB_IJNSC_ILi64EEEEEESK_EEENS_10bfloat16_tESM_NSA_8TiledMMAINSA_8MMA_AtomIJNSA_4SM904GMMA27MMA_64x64x16_F32BF16BF16_SSILNSQ_5MajorE1ELSS_1ELNSQ_7ScaleInE1ELST_1EEEEEENSA_6LayoutINSB_IJSE_SE_SE_EEENSB_IJNSC_ILi0EEESY_SY_EEEEENSB_IJNSA_10UnderscoreES11_S11_EEEEENS7_6detail26Sm90ImplicitGemmTileTraitsINSA_13SM90_TMA_LOADENSA_14ComposedLayoutINSA_7SwizzleILi3ELi4ELi3EEENSA_18smem_ptr_flag_bitsILi16EEENSW_INSB_IJNSB_IJSJ_SD_EEENSB_IJNSC_ILi8EEES1D_EEENSB_IJSE_NSC_ILi9EEEEEEEEENSB_IJNSB_IJSE_NSC_ILi4096EEEEEENSB_IJSJ_NSC_ILi512EEEEEENSB_IJSY_NSC_ILi8192EEEEEEEEEEEEEvEENS15_INSA_30SM90_TMA_LOAD_IM2COL_MULTICASTENS17_IS19_S1B_NSW_INSB_IJNSB_IJSJ_SE_EEES1E_S1G_EEENSB_IJNSB_IJSE_SY_EEES1L_NSB_IJSY_S1I_EEEEEEEEEEvEEEENS_8epilogue10collective6detail29Sm90TmaWarpSpecializedAdapterINS23_15DefaultEpilogueISM_NSB_IJlNSB_IJSE_llEEESY_EEES28_NS22_6thread17LinearCombinationISM_Li1EffLNS29_9ScaleType4KindE0ELNS_15FloatRoundStyleE2ESM_EENS_4gemm15EpilogueDefaultEEEEEvvEEEEvNT_6ParamsE,(.L_x_167 - _ZN7cutlass13device_kernelINS_4conv6kernel13ConvUniversalINS1_16ConvProblemShapeILNS1_8OperatorE2ELi2EEENS1_10collective14CollectiveConvINS1_46MainloopSm90TmaGmmaWarpSpecializedImplicitGemmILS5_2ELi9ELi2EN4cute5tupleIJNSA_1CILi2EEENSC_ILi1EEESE_EEENS1_36KernelImplicitTmaWarpSpecializedSm90ELi1EEENSB_IJNSC_ILi128EEENSB_IJNSC_ILi64EEEEEESK_EEENS_10bfloat16_tESM_NSA_8TiledMMAINSA_8MMA_AtomIJNSA_4SM904GMMA27MMA_64x64x16_F32BF16BF16_SSILNSQ_5MajorE1ELSS_1ELNSQ_7ScaleInE1ELST_1EEEEEENSA_6LayoutINSB_IJSE_SE_SE_EEENSB_IJNSC_ILi0EEESY_SY_EEEEENSB_IJNSA_10UnderscoreES11_S11_EEEEENS7_6detail26Sm90ImplicitGemmTileTraitsINSA_13SM90_TMA_LOADENSA_14ComposedLayoutINSA_7SwizzleILi3ELi4ELi3EEENSA_18smem_ptr_flag_bitsILi16EEENSW_INSB_IJNSB_IJSJ_SD_EEENSB_IJNSC_ILi8EEES1D_EEENSB_IJSE_NSC_ILi9EEEEEEEEENSB_IJNSB_IJSE_NSC_ILi4096EEEEEENSB_IJSJ_NSC_ILi512EEEEEENSB_IJSY_NSC_ILi8192EEEEEEEEEEEEEvEENS15_INSA_30SM90_TMA_LOAD_IM2COL_MULTICASTENS17_IS19_S1B_NSW_INSB_IJNSB_IJSJ_SE_EEES1E_S1G_EEENSB_IJNSB_IJSE_SY_EEES1L_NSB_IJSY_S1I_EEEEEEEEEEvEEEENS_8epilogue10collective6detail29Sm90TmaWarpSpecializedAdapterINS23_15DefaultEpilogueISM_NSB_IJlNSB_IJSE_llEEESY_EEES28_NS22_6thread17LinearCombinationISM_Li1EffLNS29_9ScaleType4KindE0ELNS_15FloatRoundStyleE2ESM_EENS_4gemm15EpilogueDefaultEEEEEvvEEEEvNT_6ParamsE)
        .other          _ZN7cutlass13device_kernelINS_4conv6kernel13ConvUniversalINS1_16ConvProblemShapeILNS1_8OperatorE2ELi2EEENS1_10collective14CollectiveConvINS1_46MainloopSm90TmaGmmaWarpSpecializedImplicitGemmILS5_2ELi9ELi2EN4cute5tupleIJNSA_1CILi2EEENSC_ILi1EEESE_EEENS1_36KernelImplicitTmaWarpSpecializedSm90ELi1EEENSB_IJNSC_ILi128EEENSB_IJNSC_ILi64EEEEEESK_EEENS_10bfloat16_tESM_NSA_8TiledMMAINSA_8MMA_AtomIJNSA_4SM904GMMA27MMA_64x64x16_F32BF16BF16_SSILNSQ_5MajorE1ELSS_1ELNSQ_7ScaleInE1ELST_1EEEEEENSA_6LayoutINSB_IJSE_SE_SE_EEENSB_IJNSC_ILi0EEESY_SY_EEEEENSB_IJNSA_10UnderscoreES11_S11_EEEEENS7_6detail26Sm90ImplicitGemmTileTraitsINSA_13SM90_TMA_LOADENSA_14ComposedLayoutINSA_7SwizzleILi3ELi4ELi3EEENSA_18smem_ptr_flag_bitsILi16EEENSW_INSB_IJNSB_IJSJ_SD_EEENSB_IJNSC_ILi8EEES1D_EEENSB_IJSE_NSC_ILi9EEEEEEEEENSB_IJNSB_IJSE_NSC_ILi4096EEEEEENSB_IJSJ_NSC_ILi512EEEEEENSB_IJSY_NSC_ILi8192EEEEEEEEEEEEEvEENS15_INSA_30SM90_TMA_LOAD_IM2COL_MULTICASTENS17_IS19_S1B_NSW_INSB_IJNSB_IJSJ_SE_EEES1E_S1G_EEENSB_IJNSB_IJSE_SY_EEES1L_NSB_IJSY_S1I_EEEEEEEEEEvEEEENS_8epilogue10collective6detail29Sm90TmaWarpSpecializedAdapterINS23_15DefaultEpilogueISM_NSB_IJlNSB_IJSE_llEEESY_EEES28_NS22_6thread17LinearCombinationISM_Li1EffLNS29_9ScaleType4KindE0ELNS_15FloatRoundStyleE2ESM_EENS_4gemm15EpilogueDefaultEEEEEvvEEEEvNT_6ParamsE,@"STO_CUDA_ENTRY STV_DEFAULT"
_ZN7cutlass13device_kernelINS_4conv6kernel13ConvUniversalINS1_16ConvProblemShapeILNS1_8OperatorE2ELi2EEENS1_10collective14CollectiveConvINS1_46MainloopSm90TmaGmmaWarpSpecializedImplicitGemmILS5_2ELi9ELi2EN4cute5tupleIJNSA_1CILi2EEENSC_ILi1EEESE_EEENS1_36KernelImplicitTmaWarpSpecializedSm90ELi1EEENSB_IJNSC_ILi128EEENSB_IJNSC_ILi64EEEEEESK_EEENS_10bfloat16_tESM_NSA_8TiledMMAINSA_8MMA_AtomIJNSA_4SM904GMMA27MMA_64x64x16_F32BF16BF16_SSILNSQ_5MajorE1ELSS_1ELNSQ_7ScaleInE1ELST_1EEEEEENSA_6LayoutINSB_IJSE_SE_SE_EEENSB_IJNSC_ILi0EEESY_SY_EEEEENSB_IJNSA_10UnderscoreES11_S11_EEEEENS7_6detail26Sm90ImplicitGemmTileTraitsINSA_13SM90_TMA_LOADENSA_14ComposedLayoutINSA_7SwizzleILi3ELi4ELi3EEENSA_18smem_ptr_flag_bitsILi16EEENSW_INSB_IJNSB_IJSJ_SD_EEENSB_IJNSC_ILi8EEES1D_EEENSB_IJSE_NSC_ILi9EEEEEEEEENSB_IJNSB_IJSE_NSC_ILi4096EEEEEENSB_IJSJ_NSC_ILi512EEEEEENSB_IJSY_NSC_ILi8192EEEEEEEEEEEEEvEENS15_INSA_30SM90_TMA_LOAD_IM2COL_MULTICASTENS17_IS19_S1B_NSW_INSB_IJNSB_IJSJ_SE_EEES1E_S1G_EEENSB_IJNSB_IJSE_SY_EEES1L_NSB_IJSY_S1I_EEEEEEEEEEvEEEENS_8epilogue10collective6detail29Sm90TmaWarpSpecializedAdapterINS23_15DefaultEpilogueISM_NSB_IJlNSB_IJSE_llEEESY_EEES28_NS22_6thread17LinearCombinationISM_Li1EffLNS29_9ScaleType4KindE0ELNS_15FloatRoundStyleE2ESM_EENS_4gemm15EpilogueDefaultEEEEEvvEEEEvNT_6ParamsE:
[----:B------:R-:W-:Y:S01]  /*0000*/  LDC R1, c[0x0][0x28] ;  /* 0x00000a00ff017b82 */ /* 0x000fe20000000800 */
[----:B------:R-:W0:Y:S01]  /*0010*/  S2R R11, SR_TID.X ;  /* 0x00000000000b7919 */ /* 0x000e220000002100 */
[----:B------:R-:W-:Y:S01]  /*0020*/  ELECT P0, URZ, PT ;  /* 0x00000000003f782f */ /* 0x000fe20003800000 */
[----:B------:R-:W-:Y:S01]  /*0030*/  BSSY B0, `(.L_x_0) ;  /* 0x0000010000007945 */ /* 0x000fe20003800000 */
[----:B------:R-:W1:Y:S01]  /*0040*/  S2R R12, SR_CTAID.X ;  /* 0x00000000000c7919 */ /* 0x000e620000002500 */
[--C-:B0-----:R-:W-:Y:S02]  /*0050*/  SHF.R.U32.HI R0, RZ, 0x5, R11.reuse ;  /* 0x00000005ff007819 */ /* 0x101fe4000001160b */
[----:B------:R-:W-:-:S03]  /*0060*/  SHF.R.U32.HI R2, RZ, 0x7, R11 ;  /* 0x00000007ff027819 */ /* 0x000fc6000001160b */
[----:B------:R-:W0:Y:S04]  /*0070*/  SHFL.IDX PT, R3, R0, RZ, 0x1f ;  /* 0x00001fff00037589 */ /* 0x000e2800000e0000 */
[----:B------:R2:W3:Y:S01]  /*0080*/  SHFL.IDX PT, R9, R2, RZ, 0x1f ;  /* 0x00001fff02097589 */ /* 0x0004e200000e0000 */
[----:B0-----:R-:W-:-:S13]  /*0090*/  ISETP.NE.OR P0, PT, R3, RZ, !P0 ;  /* 0x000000ff0300720c */ /* 0x001fda0004705670 */
[----:B-123--:R-:W-:Y:S05]  /*00a0*/  @P0 BRA `(.L_x_1) ;  /* 0x0000000000200947 */ /* 0x00efea0003800000 */
[----:B------:R-:W-:Y:S02]  /*00b0*/  ULDC.64 UR4, c[0x0][0x198] ;  /* 0x0000660000047ab9 */ /* 0x000fe40000000a00 */
[----:B------:R-:W-:Y:S02]  /*00c0*/  UIADD3 UR6, UP0, UR4, 0xf0, URZ ;  /* 0x000000f004067890 */ /* 0x000fe4000ff1e03f */
[----:B------:R-:W-:Y:S02]  /*00d0*/  UIADD3 UR4, UP1, UR4, 0x1f0, URZ ;  /* 0x000001f004047890 */ /* 0x000fe4000ff3e03f */
[----:B------:R-:W-:Y:S02]  /*00e0*/  UIADD3.X UR7, URZ, UR5, URZ, UP0, !UPT ;  /* 0x000000053f077290 */ /* 0x000fe400087fe43f */
[----:B------:R-:W-:-:S07]  /*00f0*/  UIADD3.X UR5, URZ, UR5, URZ, UP1, !UPT ;  /* 0x000000053f057290 */ /* 0x000fce0008ffe43f */
[----:B------:R0:W-:Y:S02]  /*0100*/  UTMACCTL.PF [UR6] ;  /* 0x00000000060079b9 */ /* 0x0001e40008040000 */
[----:B------:R0:W-:Y:S02]  /*0110*/  UTMACCTL.PF [UR4] ;  /* 0x00000000040079b9 */ /* 0x0001e40008040000 */
[----:B0-----:R-:W-:Y:S01]  /*0120*/  NOP ;  /* 0x0000000000007918 */ /* 0x001fe20000000000 */
.L_x_1:
[----:B------:R-:W-:Y:S05]  /*0130*/  BSYNC B0 ;  /* 0x0000000000007941 */ /* 0x000fea0003800000 */
.L_x_0:
[----:B------:R-:W0:Y:S01]  /*0140*/  SHFL.IDX PT, R0, R0, RZ, 0x1f ;  /* 0x00001fff00007589 */ /* 0x000e2200000e0000 */
[----:B------:R-:W-:Y:S02]  /*0150*/  SHF.R.S32.HI R2, RZ, 0x1f, R11 ;  /* 0x0000001fff027819 */ /* 0x000fe4000001140b */
[----:B------:R-:W-:Y:S01]  /*0160*/  I2FP.F32.U32 R6, R12 ;  /* 0x0000000c00067245 */ /* 0x000fe20000201000 */
[----:B------:R-:W1:Y:S01]  /*0170*/  S2R R14, SR_CTAID.Y ;  /* 0x00000000000e7919 */ /* 0x000e620000002600 */
[----:B------:R-:W-:-:S04]  /*0180*/  LEA.HI R2, R2, R11, RZ, 0x7 ;  /* 0x0000000b02027211 */ /* 0x000fc800078f38ff */
[----:B------:R-:W-:-:S05]  /*0190*/  LOP3.LUT R2, R2, 0xffffff80, RZ, 0xc0, !PT ;  /* 0xffffff8002027812 */ /* 0x000fca00078ec0ff */
[----:B------:R-:W-:-:S05]  /*01a0*/  IMAD.IADD R13, R11, 0x1, -R2 ;  /* 0x000000010b0d7824 */ /* 0x000fca00078e0a02 */
[----:B------:R-:W-:-:S04]  /*01b0*/  SHF.R.S32.HI R2, RZ, 0x1f, R13 ;  /* 0x0000001fff027819 */ /* 0x000fc8000001140d */
[----:B------:R-:W-:Y:S02]  /*01c0*/  LEA.HI R2, R2, R13, RZ, 0x3 ;  /* 0x0000000d02027211 */ /* 0x000fe400078f18ff */
[----:B0-----:R-:W-:Y:S02]  /*01d0*/  ISETP.NE.AND P0, PT, R0, RZ, PT ;  /* 0x000000ff0000720c */ /* 0x001fe40003f05270 */
[--C-:B------:R-:W-:Y:S02]  /*01e0*/  SHF.R.S32.HI R4, RZ, 0x3, R2.reuse ;  /* 0x00000003ff047819 */ /* 0x100fe40000011402 */
[----:B------:R-:W-:Y:S02]  /*01f0*/  SHF.R.S32.HI R5, RZ, 0x1f, R2 ;  /* 0x0000001fff057819 */ /* 0x000fe40000011402 */
[----:B------:R-:W-:-:S07]  /*0200*/  SHF.R.S32.HI R7, RZ, 0x1f, R0 ;  /* 0x0000001fff077819 */ /* 0x000fce0000011400 */
[----:B-1----:R-:W-:Y:S05]  /*0210*/  @P0 BRA `(.L_x_2) ;  /* 0x00000000008c0947 */ /* 0x002fea0003800000 */
[----:B------:R-:W-:Y:S01]  /*0220*/  ELECT P0, URZ, PT ;  /* 0x00000000003f782f */ /* 0x000fe20003800000 */
[----:B------:R-:W-:-:S12]  /*0230*/  BSSY B0, `(.L_x_2) ;  /* 0x0000021000007945 */ /* 0x000fd80003800000 */
[----:B------:R-:W-:Y:S05]  /*0240*/  @!P0 BRA `(.L_x_3) ;  /* 0x00000000007c8947 */ /* 0x000fea0003800000 */
[----:B------:R-:W0:Y:S01]  /*0250*/  S2UR UR8, SR_CgaCtaId ;  /* 0x00000000000879c3 */ /* 0x000e220000008800 */
[----:B------:R-:W-:Y:S01]  /*0260*/  UMOV UR4, 0x400 ;  /* 0x0000040000047882 */ /* 0x000fe20000000000 */
[----:B------:R-:W-:Y:S01]  /*0270*/  UMOV UR5, 0x1 ;  /* 0x0000000100057882 */ /* 0x000fe20000000000 */
[----:B------:R-:W-:Y:S02]  /*0280*/  UMOV UR6, 0x2 ;  /* 0x0000000200067882 */ /* 0x000fe40000000000 */
[----:B------:R-:W-:-:S04]  /*0290*/  UIADD3 UR6, -UR6, 0x100000, URZ ;  /* 0x0010000006067890 */ /* 0x000fc8000fffe13f */
[----:B------:R-:W-:Y:S02]  /*02a0*/  USHF.L.U32 UR7, UR6, 0xb, URZ ;  /* 0x0000000b06077899 */ /* 0x000fe4000800063f */
[----:B------:R-:W-:Y:S02]  /*02b0*/  USHF.L.U32 UR6, UR6, 0x1, URZ ;  /* 0x0000000106067899 */ /* 0x000fe4000800063f */
[----:B0-----:R-:W-:Y:S02]  /*02c0*/  ULEA UR8, UR8, UR4, 0x18 ;  /* 0x0000000408087291 */ /* 0x001fe4000f8ec03f */
[----:B------:R-:W-:-:S04]  /*02d0*/  UIADD3 UR4, -UR5, 0x100000, URZ ;  /* 0x0010000005047890 */ /* 0x000fc8000fffe13f */
[----:B------:R-:W-:Y:S02]  /*02e0*/  USHF.L.U32 UR5, UR4, 0xb, URZ ;  /* 0x0000000b04057899 */ /* 0x000fe4000800063f */
[----:B------:R-:W-:Y:S01]  /*02f0*/  USHF.L.U32 UR4, UR4, 0x1, URZ ;  /* 0x0000000104047899 */ /* 0x000fe2000800063f */
[----:B------:R-:W0:Y:S11]  /*0300*/  FENCE.VIEW.ASYNC.S ;  /* 0x00000000000073c6 */ /* 0x000e360000000000 */
[----:B0-----:R0:W1:Y:S01]  /*0310*/  SYNCS.EXCH.64 URZ, [UR8+0x36000], UR4 ;  /* 0x03600004083f75b2 */ /* 0x0010620008000100 */
[----:B------:R0:W2:Y:S01]  /*0320*/  SYNCS.EXCH.64 URZ, [UR8+0x36048], UR6 ;  /* 0x03604806083f75b2 */ /* 0x0000a20008000100 */
[----:B------:R0:W3:Y:S01]  /*0330*/  SYNCS.EXCH.64 URZ, [UR8+0x36008], UR4 ;  /* 0x03600804083f75b2 */ /* 0x0000e20008000100 */
[----:B------:R0:W4:Y:S01]  /*0340*/  SYNCS.EXCH.64 URZ, [UR8+0x36050], UR6 ;  /* 0x03605006083f75b2 */ /* 0x0001220008000100 */
[----:B------:R0:W0:Y:S01]  /*0350*/  SYNCS.EXCH.64 URZ, [UR8+0x36010], UR4 ;  /* 0x03601004083f75b2 */ /* 0x0000220008000100 */
        /* <DEDUP_REMOVED lines=13> */
[----:B------:R-:W-:Y:S01]  /*0430*/  NOP ;  /* 0x0000000000007918 */ /* 0x000fe20000000000 */
.L_x_3:
[----:B0-----:R-:W-:Y:S05]  /*0440*/  BSYNC B0 ;  /* 0x0000000000007941 */ /* 0x001fea0003800000 */
.L_x_2:
[----:B------:R-:W-:Y:S01]  /*0450*/  ULDC UR4, c[0x0][0x150] ;  /* 0x0000540000047ab9 */ /* 0x000fe20000000800 */
[----:B------:R-:W-:Y:S01]  /*0460*/  LEA.HI R5, R5, R4, RZ, 0x2 ;  /* 0x0000000405057211 */ /* 0x000fe200078f10ff */
[----:B------:R-:W-:Y:S01]  /*0470*/  FMUL R6, R6, UR4 ;  /* 0x0000000406067c20 */ /* 0x000fe20008400000 */
[----:B------:R-:W-:Y:S01]  /*0480*/  LEA.HI R7, R7, R0, RZ, 0x2 ;  /* 0x0000000007077211 */ /* 0x000fe200078f10ff */
[----:B------:R-:W-:Y:S01]  /*0490*/  ULDC UR4, c[0x0][0x154] ;  /* 0x0000550000047ab9 */ /* 0x000fe20000000800 */
[----:B------:R-:W-:Y:S01]  /*04a0*/  LOP3.LUT R5, R5, 0xfffffffc, RZ, 0xc0, !PT ;  /* 0xfffffffc05057812 */ /* 0x000fe200078ec0ff */
[----:B------:R-:W0:Y:S01]  /*04b0*/  LDC R10, c[0x0][0x140] ;  /* 0x00005000ff0a7b82 */ /* 0x000e220000000800 */
[----:B------:R-:W-:Y:S01]  /*04c0*/  LOP3.LUT R7, R7, 0x3ffffffc, RZ, 0xc0, !PT ;  /* 0x3ffffffc07077812 */ /* 0x000fe200078ec0ff */
[----:B------:R-:W5:Y:S01]  /*04d0*/  F2I.U32.TRUNC.NTZ R6, R6 ;  /* 0x0000000600067305 */ /* 0x000f62000020f000 */
[----:B------:R-:W-:Y:S01]  /*04e0*/  I2FP.F32.U32 R2, R14 ;  /* 0x0000000e00027245 */ /* 0x000fe20000201000 */
[----:B------:R-:W-:Y:S01]  /*04f0*/  IMAD.IADD R5, R4, 0x1, -R5 ;  /* 0x0000000104057824 */ /* 0x000fe200078e0a05 */
[----:B------:R-:W-:Y:S01]  /*0500*/  LOP3.LUT P0, RZ, R13, 0x7, RZ, 0xc0, !PT ;  /* 0x000000070dff7812 */ /* 0x000fe2000780c0ff */
[----:B------:R-:W-:Y:S01]  /*0510*/  IMAD.IADD R0, R0, 0x1, -R7 ;  /* 0x0000000100007824 */ /* 0x000fe200078e0a07 */
[----:B------:R-:W-:Y:S01]  /*0520*/  ISETP.NE.AND P3, PT, R9, 0x1, PT ;  /* 0x000000010900780c */ /* 0x000fe20003f65270 */
[----:B------:R-:W-:Y:S01]  /*0530*/  FMUL R8, R2, UR4 ;  /* 0x0000000402087c20 */ /* 0x000fe20008400000 */
[----:B------:R-:W-:Y:S01]  /*0540*/  ULDC UR4, c[0x0][0x144] ;  /* 0x0000510000047ab9 */ /* 0x000fe20000000800 */
[----:B------:R-:W-:Y:S01]  /*0550*/  IMAD R5, R0, 0x4, R5 ;  /* 0x0000000400057824 */ /* 0x000fe200078e0205 */
[----:B------:R-:W-:Y:S01]  /*0560*/  NOP ;  /* 0x0000000000007918 */ /* 0x000fe20000000000 */
[----:B------:R-:W-:-:S02]  /*0570*/  NOP ;  /* 0x0000000000007918 */ /* 0x000fc40000000000 */
[----:B------:R-:W1:Y:S01]  /*0580*/  F2I.U32.TRUNC.NTZ R8, R8 ;  /* 0x0000000800087305 */ /* 0x000e62000020f000 */
[C---:B------:R-:W-:Y:S01]  /*0590*/  LEA.HI R0, R5.reuse, R5, RZ, 0x1 ;  /* 0x0000000505007211 */ /* 0x040fe200078f08ff */
[C---:B------:R-:W-:Y:S02]  /*05a0*/  IMAD.SHL.U32 R2, R5.reuse, 0x4, RZ ;  /* 0x0000000405027824 */ /* 0x040fe400078e00ff */
[----:B-----5:R-:W-:Y:S01]  /*05b0*/  IMAD.MOV R7, RZ, RZ, -R6 ;  /* 0x000000ffff077224 */ /* 0x020fe200078e0a06 */
[----:B------:R-:W-:Y:S02]  /*05c0*/  LOP3.LUT R0, R0, 0xfffffffe, RZ, 0xc0, !PT ;  /* 0xfffffffe00007812 */ /* 0x000fe400078ec0ff */
[----:B------:R-:W-:Y:S01]  /*05d0*/  LOP3.LUT R2, R5, 0xc, R2, 0x78, !PT ;  /* 0x0000000c05027812 */ /* 0x000fe200078e7802 */
[----:B------:R-:W-:Y:S01]  /*05e0*/  IMAD R7, R7, UR4, R12 ;  /* 0x0000000407077c24 */ /* 0x000fe2000f8e020c */
[----:B------:R-:W-:Y:S01]  /*05f0*/  ULDC UR4, c[0x0][0x148] ;  /* 0x0000520000047ab9 */ /* 0x000fe20000000800 */
[----:B------:R-:W-:Y:S01]  /*0600*/  IMAD.IADD R0, R5, 0x1, -R0 ;  /* 0x0000000105007824 */ /* 0x000fe200078e0a00 */
[----:B0-----:R-:W-:-:S02]  /*0610*/  ISETP.EQ.U32.AND P1, PT, R10, 0x1, PT ;  /* 0x000000010a00780c */ /* 0x001fc40003f22070 */
[----:B------:R-:W-:Y:S02]  /*0620*/  ISETP.LT.U32.AND P0, PT, R2, 0x2, !P0 ;  /* 0x000000020200780c */ /* 0x000fe40004701070 */
[----:B------:R-:W-:Y:S01]  /*0630*/  ISETP.NE.AND P4, PT, R0, R7, PT ;  /* 0x000000070000720c */ /* 0x000fe20003f85270 */
[----:B-1----:R-:W-:Y:S01]  /*0640*/  IMAD.MOV R5, RZ, RZ, -R8 ;  /* 0x000000ffff057224 */ /* 0x002fe200078e0a08 */
[----:B------:R-:W-:-:S03]  /*0650*/  SHF.R.S32.HI R0, RZ, 0x1f, R3 ;  /* 0x0000001fff007819 */ /* 0x000fc60000011403 */
[----:B------:R-:W-:Y:S01]  /*0660*/  IMAD R5, R5, UR4, R14 ;  /* 0x0000000405057c24 */ /* 0x000fe2000f8e020e */
[----:B------:R-:W-:-:S04]  /*0670*/  LEA.HI R0, R0, R3, RZ, 0x2 ;  /* 0x0000000300007211 */ /* 0x000fc800078f10ff */
[----:B------:R-:W-:-:S03]  /*0680*/  LOP3.LUT R0, R0, 0xfffffffc, RZ, 0xc0, !PT ;  /* 0xfffffffc00007812 */ /* 0x000fc600078ec0ff */
[----:B------:R-:W-:Y:S02]  /*0690*/  @P4 LEA.HI R4, R2, R2, RZ, 0x1 ;  /* 0x0000000202044211 */ /* 0x000fe400078f08ff */
[----:B------:R-:W-:Y:S02]  /*06a0*/  IMAD.IADD R8, R3, 0x1, -R0 ;  /* 0x0000000103087824 */ /* 0x000fe400078e0a00 */
[----:B------:R-:W-:-:S03]  /*06b0*/  @P4 SHF.R.S32.HI R4, RZ, 0x1, R4 ;  /* 0x00000001ff044819 */ /* 0x000fc60000011404 */
[----:B------:R-:W-:Y:S02]  /*06c0*/  LOP3.LUT P2, RZ, R9, R8, RZ, 0xfc, !PT ;  /* 0x0000000809ff7212 */ /* 0x000fe4000784fcff */
[----:B------:R-:W-:Y:S01]  /*06d0*/  @P4 ISETP.NE.AND P5, PT, R4, R5, PT ;  /* 0x000000050400420c */ /* 0x000fe20003fa5270 */
[----:B------:R-:W-:Y:S01]  /*06e0*/  IMAD.MOV.U32 R4, RZ, RZ, 0x1 ;  /* 0x00000001ff047424 */ /* 0x000fe200078e00ff */
[----:B------:R-:W-:Y:S02]  /*06f0*/  SEL R3, RZ, 0x1, P2 ;  /* 0x00000001ff037807 */ /* 0x000fe40001000000 */
[----:B------:R-:W-:Y:S02]  /*0700*/  SEL R5, RZ, 0x1, !P0 ;  /* 0x00000001ff057807 */ /* 0x000fe40004000000 */
[----:B------:R-:W-:Y:S02]  /*0710*/  @P4 SEL R4, RZ, 0x1, P5 ;  /* 0x00000001ff044807 */ /* 0x000fe40002800000 */
[----:B------:R-:W-:-:S02]  /*0720*/  SEL R3, R3, 0x2, P3 ;  /* 0x0000000203037807 */ /* 0x000fc40001800000 */
[----:B------:R-:W-:Y:S01]  /*0730*/  LOP3.LUT R4, R4, R5, RZ, 0xc0, !PT ;  /* 0x0000000504047212 */ /* 0x000fe200078ec0ff */
[----:B------:R-:W-:Y:S06]  /*0740*/  @!P1 BRA `(.L_x_4) ;  /* 0x0000000000089947 */ /* 0x000fec0003800000 */
[----:B--234-:R-:W-:Y:S01]  /*0750*/  UCGABAR_ARV ;  /* 0x00000000000079c7 */ /* 0x01cfe20008000000 */
[----:B------:R-:W-:Y:S05]  /*0760*/  BRA `(.L_x_5) ;  /* 0x0000000000047947 */ /* 0x000fea0003800000 */
.L_x_4:
[----:B--234-:R-:W-:Y:S01]  /*0770*/  NOP ;  /* 0x0000000000007918 */ /* 0x01cfe20000000000 */
.L_x_5:
[----:B------:R-:W-:Y:S01]  /*0780*/  ULDC.64 UR4, c[0x0][0x598] ;  /* 0x0001660000047ab9 */ /* 0x000fe20000000a00 */
[----:B------:R-:W-:Y:S01]  /*0790*/  ULDC.64 UR12, c[0x0][0x208] ;  /* 0x00008200000c7ab9 */ /* 0x000fe20000000a00 */
[----:B------:R-:W-:-:S04]  /*07a0*/  ISETP.NE.U32.AND P0, PT, RZ, UR4, PT ;  /* 0x00000004ff007c0c */ /* 0x000fc8000bf05070 */
[----:B------:R-:W-:-:S13]  /*07b0*/  ISETP.NE.AND.EX P0, PT, RZ, UR5, PT, P0 ;  /* 0x00000005ff007c0c */ /* 0x000fda000bf05300 */
[----:B------:R-:W-:Y:S05]  /*07c0*/  @!P0 BRA `(.L_x_6) ;  /* 0x00000000001c8947 */ /* 0x000fea0003800000 */
[----:B------:R-:W0:Y:S02]  /*07d0*/  LDC.64 R6, c[0x0][0x598] ;  /* 0x00016600ff067b82 */ /* 0x000e240000000a00 */
[----:B0-----:R-:W2:Y:S02]  /*07e0*/  LDG.E.64 R6, desc[UR12][R6.64] ;  /* 0x0000000c06067981 */ /* 0x001ea4000c1e1b00 */
[----:B--2---:R-:W-:-:S04]  /*07f0*/  ISETP.NE.U32.AND P0, PT, R6, RZ, PT ;  /* 0x000000ff0600720c */ /* 0x004fc80003f05070 */
[----:B------:R-:W-:-:S13]  /*0800*/  ISETP.NE.AND.EX P0, PT, R7, RZ, PT, P0 ;  /* 0x000000ff0700720c */ /* 0x000fda0003f05300 */
[----:B------:R-:W-:Y:S05]  /*0810*/  @!P0 BRA `(.L_x_6) ;  /* 0x0000000000088947 */ /* 0x000fea0003800000 */
[----:B------:R0:W5:Y:S01]  /*0820*/  LD.E R0, desc[UR12][R6.64] ;  /* 0x0000000c06007980 */ /* 0x000162000c101900 */
[----:B------:R-:W-:Y:S05]  /*0830*/  BRA `(.L_x_7) ;  /* 0x0000000000207947 */ /* 0x000fea0003800000 */
.L_x_6:
[----:B------:R-:W-:Y:S02]  /*0840*/  ULDC.64 UR4, c[0x0][0x588] ;  /* 0x0001620000047ab9 */ /* 0x000fe40000000a00 */
[----:B------:R-:W-:-:S04]  /*0850*/  ISETP.NE.U32.AND P0, PT, RZ, UR4, PT ;  /* 0x00000004ff007c0c */ /* 0x000fc8000bf05070 */
[----:B------:R-:W-:-:S13]  /*0860*/  ISETP.NE.AND.EX P0, PT, RZ, UR5, PT, P0 ;  /* 0x00000005ff007c0c */ /* 0x000fda000bf05300 */
[----:B------:R-:W-:Y:S05]  /*0870*/  @!P0 BRA `(.L_x_8) ;  /* 0x00000000000c8947 */ /* 0x000fea0003800000 */
[----:B------:R-:W0:Y:S02]  /*0880*/  LDC.64 R6, c[0x0][0x588] ;  /* 0x00016200ff067b82 */ /* 0x000e240000000a00 */
[----:B0-----:R1:W5:Y:S01]  /*0890*/  LDG.E R0, desc[UR12][R6.64] ;  /* 0x0000000c06007981 */ /* 0x001362000c1e1900 */
[----:B------:R-:W-:Y:S05]  /*08a0*/  BRA `(.L_x_7) ;  /* 0x0000000000047947 */ /* 0x000fea0003800000 */
.L_x_8:
[----:B------:R-:W2:Y:S02]  /*08b0*/  LDC R0, c[0x0][0x580] ;  /* 0x00016000ff007b82 */ /* 0x000ea40000000800 */
.L_x_7:
[----:B------:R-:W-:Y:S02]  /*08c0*/  ULDC.64 UR4, c[0x0][0x5a0] ;  /* 0x0001680000047ab9 */ /* 0x000fe40000000a00 */
[----:B------:R-:W-:-:S04]  /*08d0*/  ISETP.NE.U32.AND P0, PT, RZ, UR4, PT ;  /* 0x00000004ff007c0c */ /* 0x000fc8000bf05070 */
[----:B------:R-:W-:-:S13]  /*08e0*/  ISETP.NE.AND.EX P0, PT, RZ, UR5, PT, P0 ;  /* 0x00000005ff007c0c */ /* 0x000fda000bf05300 */
[----:B------:R-:W-:Y:S05]  /*08f0*/  @!P0 BRA `(.L_x_9) ;  /* 0x00000000001c8947 */ /* 0x000fea0003800000 */
[----:B01----:R-:W0:Y:S02]  /*0900*/  LDC.64 R6, c[0x0][0x5a0] ;  /* 0x00016800ff067b82 */ /* 0x003e240000000a00 */
[----:B0-----:R-:W3:Y:S02]  /*0910*/  LDG.E.64 R6, desc[UR12][R6.64] ;  /* 0x0000000c06067981 */ /* 0x001ee4000c1e1b00 */
[----:B---3--:R-:W-:-:S04]  /*0920*/  ISETP.NE.U32.AND P0, PT, R6, RZ, PT ;  /* 0x000000ff0600720c */ /* 0x008fc80003f05070 */
[----:B------:R-:W-:-:S13]  /*0930*/  ISETP.NE.AND.EX P0, PT, R7, RZ, PT, P0 ;  /* 0x000000ff0700720c */ /* 0x000fda0003f05300 */
[----:B------:R-:W-:Y:S05]  /*0940*/  @!P0 BRA `(.L_x_9) ;  /* 0x0000000000088947 */ /* 0x000fea0003800000 */
[----:B------:R0:W5:Y:S01]  /*0950*/  LD.E R18, desc[UR12][R6.64] ;  /* 0x0000000c06127980 */ /* 0x000162000c101900 */
[----:B------:R-:W-:Y:S05]  /*0960*/  BRA `(.L_x_10) ;  /* 0x0000000000207947 */ /* 0x000fea0003800000 */
.L_x_9:
[----:B------:R-:W-:Y:S02]  /*0970*/  ULDC.64 UR4, c[0x0][0x590] ;  /* 0x0001640000047ab9 */ /* 0x000fe40000000a00 */
[----:B------:R-:W-:-:S04]  /*0980*/  ISETP.NE.U32.AND P0, PT, RZ, UR4, PT ;  /* 0x00000004ff007c0c */ /* 0x000fc8000bf05070 */
[----:B------:R-:W-:-:S13]  /*0990*/  ISETP.NE.AND.EX P0, PT, RZ, UR5, PT, P0 ;  /* 0x00000005ff007c0c */ /* 0x000fda000bf05300 */
[----:B------:R-:W-:Y:S05]  /*09a0*/  @!P0 BRA `(.L_x_11) ;  /* 0x00000000000c8947 */ /* 0x000fea0003800000 */
[----:B------:R-:W3:Y:S02]  /*09b0*/  LDC.64 R18, c[0x0][0x590] ;  /* 0x00016400ff127b82 */ /* 0x000ee40000000a00 */
[----:B---3--:R3:W5:Y:S01]  /*09c0*/  LDG.E R18, desc[UR12][R18.64] ;  /* 0x0000000c12127981 */ /* 0x008762000c1e1900 */
[----:B------:R-:W-:Y:S05]  /*09d0*/  BRA `(.L_x_10) ;  /* 0x0000000000047947 */ /* 0x000fea0003800000 */
.L_x_11:
[----:B------:R-:W4:Y:S02]  /*09e0*/  LDC R18, c[0x0][0x584] ;  /* 0x00016100ff127b82 */ /* 0x000f240000000800 */
.L_x_10:
[----:B------:R-:W1:Y:S01]  /*09f0*/  LDC R5, c[0x0][0x4c0] ;  /* 0x00013000ff057b82 */ /* 0x000e620000000800 */
[----:B------:R-:W-:-:S07]  /*0a00*/  IABS R16, R14 ;  /* 0x0000000e00107213 */ /* 0x000fce0000000000 */
[----:B------:R-:W2:Y:S01]  /*0a10*/  LDC R21, c[0x0][0x4c4] ;  /* 0x00013100ff157b82 */ /* 0x000ea20000000800 */
[----:B-1----:R-:W-:-:S05]  /*0a20*/  VIADD R5, R5, 0x3f ;  /* 0x0000003f05057836 */ /* 0x002fca0000000000 */
[----:B0-----:R-:W-:Y:S02]  /*0a30*/  SHF.R.S32.HI R6, RZ, 0x1f, R5 ;  /* 0x0000001fff067819 */ /* 0x001fe40000011405 */
[----:B--2---:R-:W-:Y:S02]  /*0a40*/  IABS R20, R21 ;  /* 0x0000001500147213 */ /* 0x004fe40000000000 */
[----:B------:R-:W-:-:S04]  /*0a50*/  LEA.HI R6, R6, R5, RZ, 0x6 ;  /* 0x0000000506067211 */ /* 0x000fc800078f30ff */
[----:B------:R-:W-:-:S04]  /*0a60*/  SHF.R.S32.HI R95, RZ, 0x6, R6 ;  /* 0x00000006ff5f7819 */ /* 0x000fc80000011406 */
[-C--:B------:R-:W-:Y:S02]  /*0a70*/  IABS R15, R95.reuse ;  /* 0x0000005f000f7213 */ /* 0x080fe40000000000 */
[----:B---3--:R-:W-:Y:S02]  /*0a80*/  IABS R19, R95 ;  /* 0x0000005f00137213 */ /* 0x008fe40000000000 */
[----:B------:R-:W0:Y:S08]  /*0a90*/  I2F.RP R5, R15 ;  /* 0x0000000f00057306 */ /* 0x000e300000209400 */
[----:B0-----:R-:W0:Y:S02]  /*0aa0*/  MUFU.RCP R5, R5 ;  /* 0x0000000500057308 */ /* 0x001e240000001000 */
[----:B0-----:R-:W-:-:S06]  /*0ab0*/  VIADD R6, R5, 0xffffffe ;  /* 0x0ffffffe05067836 */ /* 0x001fcc0000000000 */
[----:B------:R0:W1:Y:S02]  /*0ac0*/  F2I.FTZ.U32.TRUNC.NTZ R7, R6 ;  /* 0x0000000600077305 */ /* 0x000064000021f000 */
[----:B0-----:R-:W-:Y:S02]  /*0ad0*/  IMAD.MOV.U32 R6, RZ, RZ, RZ ;  /* 0x000000ffff067224 */ /* 0x001fe400078e00ff */
[----:B-1----:R-:W-:-:S04]  /*0ae0*/  IMAD.MOV R10, RZ, RZ, -R7 ;  /* 0x000000ffff0a7224 */ /* 0x002fc800078e0a07 */
[----:B------:R-:W-:Y:S02]  /*0af0*/  IMAD R17, R10, R15, RZ ;  /* 0x0000000f0a117224 */ /* 0x000fe400078e02ff */
[----:B------:R-:W0:Y:S02]  /*0b00*/  I2F.RP R10, R20 ;  /* 0x00000014000a7306 */ /* 0x000e240000209400 */
[----:B------:R-:W-:-:S04]  /*0b10*/  IMAD.HI.U32 R7, R7, R17, R6 ;  /* 0x0000001107077227 */ /* 0x000fc800078e0006 */
[----:B------:R-:W-:Y:S02]  /*0b20*/  IMAD.MOV.U32 R6, RZ, RZ, R16 ;  /* 0x000000ffff067224 */ /* 0x000fe400078e0010 */
[----:B------:R-:W-:Y:S02]  /*0b30*/  IMAD.MOV R16, RZ, RZ, -R19 ;  /* 0x000000ffff107224 */ /* 0x000fe400078e0a13 */
[----:B------:R-:W-:-:S04]  /*0b40*/  IMAD.HI.U32 R5, R7, R6, RZ ;  /* 0x0000000607057227 */ /* 0x000fc800078e00ff */
[----:B------:R-:W-:Y:S01]  /*0b50*/  IMAD R6, R5, R16, R6 ;  /* 0x0000001005067224 */ /* 0x000fe200078e0206 */
[----:B0-----:R-:W0:Y:S04]  /*0b60*/  MUFU.RCP R10, R10 ;  /* 0x0000000a000a7308 */ /* 0x001e280000001000 */
[----:B------:R-:W-:-:S13]  /*0b70*/  ISETP.GT.U32.AND P2, PT, R15, R6, PT ;  /* 0x000000060f00720c */ /* 0x000fda0003f44070 */
[----:B------:R-:W-:Y:S02]  /*0b80*/  @!P2 IMAD.IADD R6, R6, 0x1, -R15 ;  /* 0x000000010606a824 */ /* 0x000fe400078e0a0f */
[----:B0-----:R-:W-:Y:S02]  /*0b90*/  VIADD R7, R10, 0xffffffe ;  /* 0x0ffffffe0a077836 */ /* 0x001fe40000000000 */
[----:B------:R-:W-:Y:S01]  /*0ba0*/  @!P2 VIADD R5, R5, 0x1 ;  /* 0x000000010505a836 */ /* 0x000fe20000000000 */
[----:B------:R-:W-:Y:S02]  /*0bb0*/  ISETP.GE.U32.AND P0, PT, R6, R15, PT ;  /* 0x0000000f0600720c */ /* 0x000fe40003f06070 */
[----:B------:R-:W-:Y:S01]  /*0bc0*/  LOP3.LUT R6, R14, R95, RZ, 0x3c, !PT ;  /* 0x0000005f0e067212 */ /* 0x000fe200078e3cff */
[----:B------:R-:W0:Y:S01]  /*0bd0*/  F2I.FTZ.U32.TRUNC.NTZ R7, R7 ;  /* 0x0000000700077305 */ /* 0x000e22000021f000 */
[----:B------:R-:W-:Y:S02]  /*0be0*/  ISETP.NE.AND P2, PT, R95, RZ, PT ;  /* 0x000000ff5f00720c */ /* 0x000fe40003f45270 */
[----:B------:R-:W-:Y:S01]  /*0bf0*/  ISETP.GE.AND P3, PT, R6, RZ, PT ;  /* 0x000000ff0600720c */ /* 0x000fe20003f66270 */
[----:B------:R-:W-:-:S06]  /*0c00*/  IMAD.MOV.U32 R6, RZ, RZ, RZ ;  /* 0x000000ffff067224 */ /* 0x000fcc00078e00ff */
[----:B------:R-:W-:-:S04]  /*0c10*/  @P0 VIADD R5, R5, 0x1 ;  /* 0x0000000105050836 */ /* 0x000fc80000000000 */
[----:B------:R-:W-:Y:S02]  /*0c20*/  IMAD.MOV.U32 R10, RZ, RZ, R5 ;  /* 0x000000ffff0a7224 */ /* 0x000fe400078e0005 */
[----:B0-----:R-:W-:Y:S02]  /*0c30*/  IMAD.MOV R5, RZ, RZ, -R7 ;  /* 0x000000ffff057224 */ /* 0x001fe400078e0a07 */
[----:B------:R-:W-:Y:S01]  /*0c40*/  @!P3 IMAD.MOV R10, RZ, RZ, -R10 ;  /* 0x000000ffff0ab224 */ /* 0x000fe200078e0a0a */
[----:B------:R-:W-:Y:S01]  /*0c50*/  @!P2 LOP3.LUT R10, RZ, R95, RZ, 0x33, !PT ;  /* 0x0000005fff0aa212 */ /* 0x000fe200078e33ff */
[----:B------:R-:W-:-:S03]  /*0c60*/  IMAD R5, R5, R20, RZ ;  /* 0x0000001405057224 */ /* 0x000fc600078e02ff */
[----:B------:R-:W-:Y:S01]  /*0c70*/  IABS R15, R10 ;  /* 0x0000000a000f7213 */ /* 0x000fe20000000000 */
[----:B------:R-:W-:-:S04]  /*0c80*/  IMAD.HI.U32 R6, R7, R5, R6 ;  /* 0x0000000507067227 */ /* 0x000fc800078e0006 */
[----:B------:R-:W-:-:S04]  /*0c90*/  IMAD.MOV.U32 R5, RZ, RZ, R15 ;  /* 0x000000ffff057224 */ /* 0x000fc800078e000f */
[----:B------:R-:W-:-:S04]  /*0ca0*/  IMAD.HI.U32 R94, R6, R5, RZ ;  /* 0x00000005065e7227 */ /* 0x000fc800078e00ff */
[----:B------:R-:W-:-:S04]  /*0cb0*/  IMAD.MOV R6, RZ, RZ, -R94 ;  /* 0x000000ffff067224 */ /* 0x000fc800078e0a5e */
[----:B------:R-:W-:-:S05]  /*0cc0*/  IMAD R5, R20, R6, R5 ;  /* 0x0000000614057224 */ /* 0x000fca00078e0205 */
[----:B------:R-:W-:-:S13]  /*0cd0*/  ISETP.GT.U32.AND P2, PT, R20, R5, PT ;  /* 0x000000051400720c */ /* 0x000fda0003f44070 */
[----:B------:R-:W-:Y:S02]  /*0ce0*/  @!P2 IMAD.IADD R5, R5, 0x1, -R20 ;  /* 0x000000010505a824 */ /* 0x000fe400078e0a14 */
[----:B------:R-:W-:Y:S01]  /*0cf0*/  @!P2 VIADD R94, R94, 0x1 ;  /* 0x000000015e5ea836 */ /* 0x000fe20000000000 */
[----:B------:R-:W-:Y:S02]  /*0d00*/  ISETP.NE.AND P2, PT, R21, RZ, PT ;  /* 0x000000ff1500720c */ /* 0x000fe40003f45270 */
[----:B------:R-:W-:Y:S02]  /*0d10*/  ISETP.GE.U32.AND P0, PT, R5, R20, PT ;  /* 0x000000140500720c */ /* 0x000fe40003f06070 */
[----:B------:R-:W-:-:S04]  /*0d20*/  LOP3.LUT R5, R10, R21, RZ, 0x3c, !PT ;  /* 0x000000150a057212 */ /* 0x000fc800078e3cff */
[----:B------:R-:W-:Y:S01]  /*0d30*/  ISETP.GE.AND P3, PT, R5, RZ, PT ;  /* 0x000000ff0500720c */ /* 0x000fe20003f66270 */
[----:B------:R-:W-:-:S04]  /*0d40*/  IMAD.MOV R5, RZ, RZ, -R10 ;  /* 0x000000ffff057224 */ /* 0x000fc800078e0a0a */
[----:B------:R-:W-:Y:S02]  /*0d50*/  IMAD R95, R95, R5, R14 ;  /* 0x000000055f5f7224 */ /* 0x000fe400078e020e */
[----:B------:R-:W-:-:S06]  /*0d60*/  @P0 VIADD R94, R94, 0x1 ;  /* 0x000000015e5e0836 */ /* 0x000fcc0000000000 */
[----:B------:R-:W-:Y:S01]  /*0d70*/  @!P3 IMAD.MOV R94, RZ, RZ, -R94 ;  /* 0x000000ffff5eb224 */ /* 0x000fe200078e0a5e */
[----:B------:R-:W-:-:S05]  /*0d80*/  @!P2 LOP3.LUT R94, RZ, R21, RZ, 0x33, !PT ;  /* 0x00000015ff5ea212 */ /* 0x000fca00078e33ff */
[----:B------:R-:W-:-:S04]  /*0d90*/  IMAD.MOV R6, RZ, RZ, -R94 ;  /* 0x000000ffff067224 */ /* 0x000fc800078e0a5e */
[----:B------:R-:W-:Y:S01]  /*0da0*/  IMAD R21, R21, R6, R10 ;  /* 0x0000000615157224 */ /* 0x000fe200078e020a */
[----:B------:R-:W-:Y:S06]  /*0db0*/  @!P1 BRA `(.L_x_12) ;  /* 0x00000000000c9947 */ /* 0x000fec0003800000 */
[----:B------:R-:W-:Y:S01]  /*0dc0*/  UCGABAR_WAIT ;  /* 0x0000000000007dc7 */ /* 0x000fe20008000000 */
[----:B------:R-:W-:Y:S01]  /*0dd0*/  CCTL.IVALL ;  /* 0x00000000ff00798f */ /* 0x000fe20002000000 */
[----:B------:R-:W-:Y:S05]  /*0de0*/  BRA `(.L_x_13) ;  /* 0x0000000000047947 */ /* 0x000fea0003800000 */
.L_x_12:
[----:B------:R-:W-:Y:S06]  /*0df0*/  BAR.SYNC.DEFER_BLOCKING 0x0 ;  /* 0x0000000000007b1d */ /* 0x000fec0000010000 */
.L_x_13:
[----:B------:R-:W0:Y:S01]  /*0e00*/  LDC R7, c[0x0][0x290] ;  /* 0x0000a400ff077b82 */ /* 0x000e220000000800 */
[----:B------:R-:W-:Y:S01]  /*0e10*/  ISETP.NE.AND P0, PT, R9, RZ, PT ;  /* 0x000000ff0900720c */ /* 0x000fe20003f05270 */
[----:B0-----:R-:W-:-:S05]  /*0e20*/  VIADD R5, R7, 0x3f ;  /* 0x0000003f07057836 */ /* 0x001fca0000000000 */
[----:B------:R-:W-:-:S04]  /*0e30*/  SHF.R.S32.HI R6, RZ, 0x1f, R5 ;  /* 0x0000001fff067819 */ /* 0x000fc80000011405 */
[----:B------:R-:W-:-:S04]  /*0e40*/  LEA.HI R5, R6, R5, RZ, 0x6 ;  /* 0x0000000506057211 */ /* 0x000fc800078f30ff */
[----:B------:R-:W-:Y:S01]  /*0e50*/  SHF.R.S32.HI R5, RZ, 0x6, R5 ;  /* 0x00000006ff057819 */ /* 0x000fe20000011405 */
[----:B------:R-:W-:Y:S06]  /*0e60*/  @!P0 BRA `(.L_x_14) ;  /* 0x0000005800dc8947 */ /* 0x000fec0003800000 */
[----:B------:R-:W-:-:S13]  /*0e70*/  ISETP.NE.AND P0, PT, R9, 0x1, PT ;  /* 0x000000010900780c */ /* 0x000fda0003f05270 */
[----:B------:R-:W-:Y:S05]  /*0e80*/  @P0 EXIT ;  /* 0x000000000000094d */ /* 0x000fea0003800000 */
[----:B------:R-:W-:Y:S01]  /*0e90*/  ISETP.GE.AND P0, PT, R7, 0x1, PT ;  /* 0x000000010700780c */ /* 0x000fe20003f06270 */
[----:B------:R-:W-:Y:S01]  /*0ea0*/  UMOV UR4, URZ ;  /* 0x0000003f00047c82 */ /* 0x000fe20008000000 */
[----:B------:R-:W-:Y:S02]  /*0eb0*/  CS2R R54, SRZ ;  /* 0x0000000000367805 */ /* 0x000fe4000001ff00 */
[----:B------:R-:W-:Y:S02]  /*0ec0*/  CS2R R56, SRZ ;  /* 0x0000000000387805 */ /* 0x000fe4000001ff00 */
[----:B------:R-:W-:Y:S02]  /*0ed0*/  CS2R R58, SRZ ;  /* 0x00000000003a7805 */ /* 0x000fe4000001ff00 */
[----:B------:R-:W-:Y:S02]  /*0ee0*/  CS2R R60, SRZ ;  /* 0x00000000003c7805 */ /* 0x000fe4000001ff00 */
[----:B------:R-:W-:-:S02]  /*0ef0*/  CS2R R62, SRZ ;  /* 0x00000000003e7805 */ /* 0x000fc4000001ff00 */
[----:B------:R-:W-:Y:S02]  /*0f00*/  CS2R R64, SRZ ;  /* 0x0000000000407805 */ /* 0x000fe4000001ff00 */
        /* <DEDUP_REMOVED lines=25> */
[----:B------:R-:W-:Y:S01]  /*10a0*/  CS2R R52, SRZ ;  /* 0x0000000000347805 */ /* 0x000fe2000001ff00 */
[----:B------:R-:W-:Y:S06]  /*10b0*/  @!P0 BRA `(.L_x_15) ;  /* 0x0000000000e08947 */ /* 0x000fec0003800000 */
[----:B------:R-:W-:-:S04]  /*10c0*/  LOP3.LUT R6, R3, 0x1, RZ, 0xfc, !PT ;  /* 0x0000000103067812 */ /* 0x000fc800078efcff */
[----:B------:R-:W-:-:S13]  /*10d0*/  ISETP.NE.AND P0, PT, R6, 0x3, PT ;  /* 0x000000030600780c */ /* 0x000fda0003f05270 */
[----:B------:R-:W-:Y:S05]  /*10e0*/  @!P0 BRA `(.L_x_16) ;  /* 0x0000000000048947 */ /* 0x000fea0003800000 */
[----:B------:R-:W-:Y:S01]  /*10f0*/  BPT.TRAP 0x1 ;  /* 0x000000040000795c */ /* 0x000fe20000300000 */
.L_x_16:
[----:B------:R-:W0:Y:S01]  /*1100*/  S2UR UR5, SR_CgaCtaId ;  /* 0x00000000000579c3 */ /* 0x000e220000008800 */
[----:B------:R-:W-:Y:S01]  /*1110*/  SHF.L.U32 R6, RZ, 0x1f, RZ ;  /* 0x0000001fff067819 */ /* 0x000fe200000006ff */
[----:B------:R-:W-:Y:S02]  /*1120*/  UMOV UR4, 0x400 ;  /* 0x0000040000047882 */ /* 0x000fe40000000000 */
[----:B0-----:R-:W-:-:S12]  /*1130*/  ULEA UR4, UR5, UR4, 0x18 ;  /* 0x0000000405047291 */ /* 0x001fd8000f8ec03f */
.L_x_17:
[----:B0-----:R-:W-:-:S04]  /*1140*/  IMAD.U32 R7, RZ, RZ, UR4 ;  /* 0x00000004ff077e24 */ /* 0x001fc8000f8e00ff */
[----:B------:R0:W1:Y:S03]  /*1150*/  SYNCS.PHASECHK.TRANS64.TRYWAIT P0, [R7+URZ+0x36000], R6 ;  /* 0x03600006070075a7 */ /* 0x000066000800017f */
[----:B-1----:R-:W-:Y:S05]  /*1160*/  @!P0 NANOSLEEP.SYNCS 0x989680 ;  /* 0x009896800000895d */ /* 0x002fea0003900000 */
[----:B------:R-:W1:Y:S02]  /*1170*/  @!P0 SYNCS.PHASECHK.TRANS64 P0, [R7+URZ+0x36000], R6 ;  /* 0x03600006070085a7 */ /* 0x000e64000800007f */
[----:B-1----:R-:W-:Y:S05]  /*1180*/  @!P0 BRA `(.L_x_17) ;  /* 0xfffffffc00ec8947 */ /* 0x002fea000383ffff */
[----:B------:R-:W-:Y:S01]  /*1190*/  UIADD3 UR5, UR4, 0x24000, URZ ;  /* 0x0002400004057890 */ /* 0x000fe2000fffe03f */
[----:B------:R-:W-:Y:S01]  /*11a0*/  WARPGROUP.ARRIVE ;  /* 0x00000000000079c5 */ /* 0x000fe20000000000 */
[----:B------:R-:W-:Y:S02]  /*11b0*/  USHF.R.U32.HI UR4, URZ, 0x4, UR4 ;  /* 0x000000043f047899 */ /* 0x000fe40008011604 */
[----:B------:R-:W-:Y:S02]  /*11c0*/  USHF.R.U32.HI UR5, URZ, 0x4, UR5 ;  /* 0x000000043f057899 */ /* 0x000fe40008011605 */
[----:B------:R-:W-:Y:S02]  /*11d0*/  ULOP3.LUT UR8, UR4, 0x3fff, URZ, 0xc0, !UPT ;  /* 0x00003fff04087892 */ /* 0x000fe4000f8ec03f */
[----:B------:R-:W-:Y:S02]  /*11e0*/  ULOP3.LUT UR9, UR5, 0x3fff, URZ, 0xc0, !UPT ;  /* 0x00003fff05097892 */ /* 0x000fe4000f8ec03f */
[----:B------:R-:W-:Y:S01]  /*11f0*/  UIADD3 UR10, UR8, 0x200, URZ ;  /* 0x00000200080a7890 */ /* 0x000fe2000fffe03f */
[----:B------:R-:W-:-:S02]  /*1200*/  UMOV UR5, 0x40000040 ;  /* 0x4000004000057882 */ /* 0x000fc40000000000 */
[----:B------:R-:W-:Y:S01]  /*1210*/  UMOV UR4, UR8 ;  /* 0x0000000800047c82 */ /* 0x000fe20008000000 */
[----:B------:R-:W-:Y:S01]  /*1220*/  UMOV UR7, 0x40000040 ;  /* 0x4000004000077882 */ /* 0x000fe20000000000 */
[----:B------:R-:W-:Y:S02]  /*1230*/  UMOV UR6, UR9 ;  /* 0x0000000900067c82 */ /* 0x000fe40008000000 */
[----:B------:R-:W-:Y:S01]  /*1240*/  HGMMA.64x64x16.F32.BF16 R56, gdesc[UR4].tnspA.tnspB, RZ, !UPT ;  /* 0x60e00000043879f0 */ /* 0x000fe2000c7018ff */
[----:B------:R-:W-:Y:S01]  /*1250*/  UMOV UR4, UR10 ;  /* 0x0000000a00047c82 */ /* 0x000fe20008000000 */
[----:B------:R-:W-:Y:S01]  /*1260*/  UMOV UR5, 0x40000040 ;  /* 0x4000004000057882 */ /* 0x000fe20000000000 */
[----:B------:R-:W-:Y:S01]  /*1270*/  UIADD3 UR10, UR8, 0x280, URZ ;  /* 0x00000280080a7890 */ /* 0x000fe2000fffe03f */
[----:B------:R-:W-:Y:S01]  /*1280*/  HGMMA.64x64x16.F32.BF16 R24, gdesc[UR4].tnspA.tnspB, RZ, !UPT ;  /* 0x60e00000041879f0 */ /* 0x000fe2000c7018ff */
[----:B------:R-:W-:Y:S02]  /*1290*/  UIADD3 UR4, UR8, 0x80, URZ ;  /* 0x0000008008047890 */ /* 0x000fe4000fffe03f */
[----:B------:R-:W-:Y:S01]  /*12a0*/  UIADD3 UR6, UR9, 0x80, URZ ;  /* 0x0000008009067890 */ /* 0x000fe2000fffe03f */
[----:B------:R-:W-:Y:S01]  /*12b0*/  UMOV UR5, 0x40000040 ;  /* 0x4000004000057882 */ /* 0x000fe20000000000 */
[----:B------:R-:W-:-:S07]  /*12c0*/  UMOV UR7, 0x40000040 ;  /* 0x4000004000077882 */ /* 0x000fce0000000000 */
[----:B------:R-:W-:Y:S01]  /*12d0*/  HGMMA.64x64x16.F32.BF16 R56, gdesc[UR4].tnspA.tnspB, R56 ;  /* 0x60e00000043879f0 */ /* 0x000fe20008701838 */
[----:B------:R-:W-:Y:S01]  /*12e0*/  UMOV UR4, UR10 ;  /* 0x0000000a00047c82 */ /* 0x000fe20008000000 */
[----:B------:R-:W-:Y:S01]  /*12f0*/  UMOV UR5, 0x40000040 ;  /* 0x4000004000057882 */ /* 0x000fe20000000000 */
[----:B------:R-:W-:Y:S01]  /*1300*/  UIADD3 UR10, UR8, 0x300, URZ ;  /* 0x00000300080a7890 */ /* 0x000fe2000fffe03f */
[----:B------:R-:W-:Y:S01]  /*1310*/  HGMMA.64x64x16.F32.BF16 R24, gdesc[UR4].tnspA.tnspB, R24 ;  /* 0x60e00000041879f0 */ /* 0x000fe20008701818 */
[----:B------:R-:W-:Y:S02]  /*1320*/  UIADD3 UR4, UR8, 0x100, URZ ;  /* 0x0000010008047890 */ /* 0x000fe4000fffe03f */
[----:B------:R-:W-:Y:S01]  /*1330*/  UIADD3 UR6, UR9, 0x100, URZ ;  /* 0x0000010009067890 */ /* 0x000fe2000fffe03f */
[----:B------:R-:W-:Y:S01]  /*1340*/  UMOV UR5, 0x40000040 ;  /* 0x4000004000057882 */ /* 0x000fe20000000000 */
[----:B------:R-:W-:-:S07]  /*1350*/  UMOV UR7, 0x40000040 ;  /* 0x4000004000077882 */ /* 0x000fce0000000000 */
[----:B------:R-:W-:Y:S01]  /*1360*/  HGMMA.64x64x16.F32.BF16 R56, gdesc[UR4].tnspA.tnspB, R56 ;  /* 0x60e00000043879f0 */ /* 0x000fe20008701838 */
[----:B------:R-:W-:Y:S01]  /*1370*/  UMOV UR4, UR10 ;  /* 0x0000000a00047c82 */ /* 0x000fe20008000000 */
[----:B------:R-:W-:Y:S02]  /*1380*/  UMOV UR5, 0x40000040 ;  /* 0x4000004000057882 */ /* 0x000fe40000000000 */
[----:B------:R-:W-:Y:S01]  /*1390*/  HGMMA.64x64x16.F32.BF16 R24, gdesc[UR4].tnspA.tnspB, R24 ;  /* 0x60e00000041879f0 */ /* 0x000fe20008701818 */
[----:B------:R-:W-:Y:S02]  /*13a0*/  UIADD3 UR4, UR8, 0x180, URZ ;  /* 0x0000018008047890 */ /* 0x000fe4000fffe03f */
[----:B------:R-:W-:Y:S02]  /*13b0*/  UIADD3 UR6, UR9, 0x180, URZ ;  /* 0x0000018009067890 */ /* 0x000fe4000fffe03f */
[----:B------:R-:W-:Y:S01]  /*13c0*/  UIADD3 UR8, UR8, 0x380, URZ ;  /* 0x0000038008087890 */ /* 0x000fe2000fffe03f */
[----:B------:R-:W-:Y:S01]  /*13d0*/  UMOV UR5, 0x40000040 ;  /* 0x4000004000057882 */ /* 0x000fe20000000000 */
[----:B------:R-:W-:-:S05]  /*13e0*/  UMOV UR7, 0x40000040 ;  /* 0x4000004000077882 */ /* 0x000fca0000000000 */
[----:B------:R-:W-:Y:S01]  /*13f0*/  HGMMA.64x64x16.F32.BF16 R56, gdesc[UR4].tnspA.tnspB, R56 ;  /* 0x60e00000043879f0 */ /* 0x000fe20008701838 */
[----:B------:R-:W-:Y:S01]  /*1400*/  UMOV UR4, UR8 ;  /* 0x0000000800047c82 */ /* 0x000fe20008000000 */
[----:B------:R-:W-:Y:S02]  /*1410*/  UMOV UR5, 0x40000040 ;  /* 0x4000004000057882 */ /* 0x000fe40000000000 */
[----:B------:R-:W-:Y:S01]  /*1420*/  HGMMA.64x64x16.F32.BF16 R24, gdesc[UR4].tnspA.tnspB, R24, gsb0 ;  /* 0x60e00000041879f0 */ /* 0x000fe20008001818 */
[----:B------:R-:W-:-:S05]  /*1430*/  UMOV UR4, 0x1 ;  /* 0x0000000100047882 */ /* 0x000fca0000000000 */
.L_x_15:
[----:B0-----:R-:W-:-:S05]  /*1440*/  VIMNMX R6, R5, 0x1, PT ;  /* 0x0000000105067848 */ /* 0x001fca0003fe0100 */
[----:B------:R-:W-:-:S05]  /*1450*/  IMAD.IADD R6, R5, 0x1, -R6 ;  /* 0x0000000105067824 */ /* 0x000fca00078e0a06 */
[----:B------:R-:W-:-:S13]  /*1460*/  ISETP.GE.AND P0, PT, R6, 0x1, PT ;  /* 0x000000010600780c */ /* 0x000fda0003f06270 */
[----:B------:R-:W-:Y:S05]  /*1470*/  @!P0 BRA `(.L_x_18) ;  /* 0x0000000400548947 */ /* 0x000fea0003800000 */
[----:B------:R-:W0:Y:S01]  /*1480*/  S2UR UR6, SR_CgaCtaId ;  /* 0x00000000000679c3 */ /* 0x000e220000008800 */
[----:B------:R-:W-:Y:S01]  /*1490*/  UMOV UR5, 0x400 ;  /* 0x0000040000057882 */ /* 0x000fe20000000000 */
[----:B------:R-:W-:Y:S01]  /*14a0*/  LOP3.LUT R11, R3, 0x1, RZ, 0xfc, !PT ;  /* 0x00000001030b7812 */ /* 0x000fe200078efcff */
[----:B------:R-:W-:Y:S01]  /*14b0*/  IMAD.MOV.U32 R10, RZ, RZ, RZ ;  /* 0x000000ffff0a7224 */ /* 0x000fe200078e00ff */
[----:B------:R-:W-:Y:S01]  /*14c0*/  UISETP.NE.U32.AND UP0, UPT, UR4, URZ, UPT ;  /* 0x0000003f0400728c */ /* 0x000fe2000bf05070 */
[----:B------:R-:W-:Y:S02]  /*14d0*/  IMAD.MOV.U32 R5, RZ, RZ, R6 ;  /* 0x000000ffff057224 */ /* 0x000fe400078e0006 */
[----:B------:R-:W-:Y:S01]  /*14e0*/  IMAD.MOV.U32 R7, RZ, RZ, RZ ;  /* 0x000000ffff077224 */ /* 0x000fe200078e00ff */
[----:B0-----:R-:W-:-:S04]  /*14f0*/  ULEA UR14, UR6, UR5, 0x18 ;  /* 0x00000005060e7291 */ /* 0x001fc8000f8ec03f */
[----:B------:R-:W-:Y:S02]  /*1500*/  UIADD3 UR6, UR14, 0x24000, URZ ;  /* 0x000240000e067890 */ /* 0x000fe4000fffe03f */
[----:B------:R-:W-:Y:S02]  /*1510*/  USHF.R.U32.HI UR5, URZ, 0x4, UR14 ;  /* 0x000000043f057899 */ /* 0x000fe4000801160e */
[----:B------:R-:W-:Y:S02]  /*1520*/  USHF.R.U32.HI UR6, URZ, 0x4, UR6 ;  /* 0x000000043f067899 */ /* 0x000fe40008011606 */
[----:B------:R-:W-:Y:S02]  /*1530*/  ULOP3.LUT UR15, UR5, 0x3fff, URZ, 0xc0, !UPT ;  /* 0x00003fff050f7892 */ /* 0x000fe4000f8ec03f */
[----:B------:R-:W-:-:S12]  /*1540*/  ULOP3.LUT UR16, UR6, 0x3fff, URZ, 0xc0, !UPT ;  /* 0x00003fff06107892 */ /* 0x000fd8000f8ec03f */
.L_x_23:
[----:B------:R-:W-:-:S13]  /*1550*/  ISETP.NE.AND P1, PT, R11, 0x3, PT ;  /* 0x000000030b00780c */ /* 0x000fda0003f25270 */
[----:B------:R-:W-:Y:S05]  /*1560*/  @!P1 BRA `(.L_x_19) ;  /* 0x0000000000049947 */ /* 0x000fea0003800000 */
[----:B------:R-:W-:Y:S01]  /*1570*/  BPT.TRAP 0x1 ;  /* 0x000000040000795c */ /* 0x000fe20000300000 */
.L_x_19:
[----:B------:R-:W-:Y:S01]  /*1580*/  SHF.L.U32 R8, R10, 0x1f, RZ ;  /* 0x0000001f0a087819 */ /* 0x000fe200000006ff */
[----:B------:R-:W-:-:S12]  /*1590*/  ULEA UR5, UR4, UR14, 0x3 ;  /* 0x0000000e04057291 */ /* 0x000fd8000f8e183f */
.L_x_20:
[----:B0-----:R-:W-:-:S04]  /*15a0*/  IMAD.U32 R9, RZ, RZ, UR5 ;  /* 0x00000005ff097e24 */ /* 0x001fc8000f8e00ff */
[----:B------:R0:W1:Y:S03]  /*15b0*/  SYNCS.PHASECHK.TRANS64.TRYWAIT P0, [R9+URZ+0x36000], R8 ;  /* 0x03600008090075a7 */ /* 0x000066000800017f */
[----:B-1----:R-:W-:Y:S05]  /*15c0*/  @!P0 NANOSLEEP.SYNCS 0x989680 ;  /* 0x009896800000895d */ /* 0x002fea0003900000 */
[----:B------:R-:W1:Y:S02]  /*15d0*/  @!P0 SYNCS.PHASECHK.TRANS64 P0, [R9+URZ+0x36000], R8 ;  /* 0x03600008090085a7 */ /* 0x000e64000800007f */
[----:B-1----:R-:W-:Y:S05]  /*15e0*/  @!P0 BRA `(.L_x_20) ;  /* 0xfffffffc00ec8947 */ /* 0x002fea000383ffff */
[----:B------:R-:W-:Y:S01]  /*15f0*/  ULEA UR6, UR4, UR15, 0xa ;  /* 0x0000000f04067291 */ /* 0x000fe2000f8e503f */
[----:B------:R-:W-:Y:S01]  /*1600*/  WARPGROUP.ARRIVE ;  /* 0x00000000000079c5 */ /* 0x000fe20000000000 */
[----:B------:R-:W-:Y:S02]  /*1610*/  ULEA UR5, UR4, UR16, 0x9 ;  /* 0x0000001004057291 */ /* 0x000fe4000f8e483f */
[----:B------:R-:W-:Y:S01]  /*1620*/  UIADD3 UR7, UR6, 0x200, URZ ;  /* 0x0000020006077890 */ /* 0x000fe2000fffe03f */
[----:B------:R-:W-:Y:S02]  /*1630*/  UMOV UR11, 0x40000040 ;  /* 0x40000040000b7882 */ /* 0x000fe40000000000 */
[----:B------:R-:W-:Y:S01]  /*1640*/  UMOV UR8, UR6 ;  /* 0x0000000600087c82 */ /* 0x000fe20008000000 */
[----:B------:R-:W-:Y:S01]  /*1650*/  UMOV UR9, 0x40000040 ;  /* 0x4000004000097882 */ /* 0x000fe20000000000 */
[----:B------:R-:W-:Y:S02]  /*1660*/  UMOV UR10, UR5 ;  /* 0x00000005000a7c82 */ /* 0x000fe40008000000 */
[----:B------:R-:W-:Y:S01]  /*1670*/  HGMMA.64x64x16.F32.BF16 R56, gdesc[UR8].tnspA.tnspB, R56, UP0 ;  /* 0x60e00000083879f0 */ /* 0x000fe2000bf01838 */
[----:B------:R-:W-:Y:S01]  /*1680*/  UMOV UR8, UR7 ;  /* 0x0000000700087c82 */ /* 0x000fe20008000000 */
[----:B------:R-:W-:Y:S01]  /*1690*/  UMOV UR9, 0x40000040 ;  /* 0x4000004000097882 */ /* 0x000fe20000000000 */
[----:B------:R-:W-:Y:S01]  /*16a0*/  UIADD3 UR7, UR6, 0x280, URZ ;  /* 0x0000028006077890 */ /* 0x000fe2000fffe03f */
[----:B------:R-:W-:Y:S01]  /*16b0*/  HGMMA.64x64x16.F32.BF16 R24, gdesc[UR8].tnspA.tnspB, R24, UP0 ;  /* 0x60e00000081879f0 */ /* 0x000fe2000bf01818 */
[----:B------:R-:W-:-:S02]  /*16c0*/  UIADD3 UR10, UR5, 0x80, URZ ;  /* 0x00000080050a7890 */ /* 0x000fc4000fffe03f */
        /* <DEDUP_REMOVED lines=24> */
[----:B------:R-:W-:Y:S03]  /*1850*/  HGMMA.64x64x16.F32.BF16 R24, gdesc[UR8].tnspA.tnspB, R24, gsb0 ;  /* 0x60e00000081879f0 */ /* 0x000fe60008001818 */
[----:B------:R-:W-:Y:S02]  /*1860*/  WARPGROUP.DEPBAR.LE gsb0, 0x1 ;  /* 0x00008000000079c5 */ /* 0x000fe40000010100 */
[----:B------:R-:W-:Y:S05]  /*1870*/  @!P1 BRA `(.L_x_21) ;  /* 0x0000000000049947 */ /* 0x000fea0003800000 */
[----:B------:R-:W-:Y:S01]  /*1880*/  BPT.TRAP 0x1 ;  /* 0x000000040000795c */ /* 0x000fe20000300000 */
.L_x_21:
[----:B------:R-:W-:-:S13]  /*1890*/  ISETP.NE.AND P0, PT, R4, RZ, PT ;  /* 0x000000ff0400720c */ /* 0x000fda0003f05270 */
[----:B0-----:R-:W-:-:S05]  /*18a0*/  @P0 LEA R8, R7, UR14, 0x3 ;  /* 0x0000000e07080c11 */ /* 0x001fca000f8e18ff */
[----:B------:R-:W-:-:S05]  /*18b0*/  @P0 VIADD R9, R8, 0x36048 ;  /* 0x0003604808090836 */ /* 0x000fca0000000000 */
[----:B------:R-:W-:-:S04]  /*18c0*/  @P0 PRMT R9, R2, 0x654, R9 ;  /* 0x0000065402090816 */ /* 0x000fc80000000009 */
[----:B------:R0:W-:Y:S01]  /*18d0*/  @P0 SYNCS.ARRIVE.TRANS64.RED.A1T0 RZ, [R9+URZ], RZ ;  /* 0x000000ff09ff09a7 */ /* 0x0001e2000810043f */
[----:B------:R-:W-:-:S13]  /*18e0*/  ISETP.GT.U32.AND P0, PT, R3, 0x1, PT ;  /* 0x000000010300780c */ /* 0x000fda0003f04070 */
[----:B0-----:R-:W-:Y:S05]  /*18f0*/  @P0 BRA `(.L_x_22) ;  /* 0x0000000000040947 */ /* 0x001fea0003800000 */
[----:B------:R-:W-:Y:S01]  /*1900*/  BPT.TRAP 0x1 ;  /* 0x000000040000795c */ /* 0x000fe20000300000 */
.L_x_22:
[----:B------:R-:W-:Y:S01]  /*1910*/  UIADD3 UR4, UR4, 0x1, URZ ;  /* 0x0000000104047890 */ /* 0x000fe2000fffe03f */
[----:B------:R-:W-:Y:S01]  /*1920*/  ISETP.GT.AND P1, PT, R5, 0x1, PT ;  /* 0x000000010500780c */ /* 0x000fe20003f24270 */
[----:B------:R-:W-:Y:S02]  /*1930*/  VIADD R7, R7, 0x1 ;  /* 0x0000000107077836 */ /* 0x000fe40000000000 */
[----:B------:R-:W-:Y:S01]  /*1940*/  UISETP.NE.AND UP0, UPT, UR4, 0x9, UPT ;  /* 0x000000090400788c */ /* 0x000fe2000bf05270 */
[----:B------:R-:W-:Y:S02]  /*1950*/  VIADD R5, R5, 0xffffffff ;  /* 0xffffffff05057836 */ /* 0x000fe40000000000 */
[C---:B------:R-:W-:Y:S01]  /*1960*/  ISETP.NE.AND P0, PT, R7.reuse, 0x9, PT ;  /* 0x000000090700780c */ /* 0x040fe20003f05270 */
[----:B------:R-:W-:Y:S02]  /*1970*/  USEL UR5, URZ, 0x1, UP0 ;  /* 0x000000013f057887 */ /* 0x000fe40008000000 */
[----:B------:R-:W-:Y:S01]  /*1980*/  USEL UR4, UR4, URZ, UP0 ;  /* 0x0000003f04047287 */ /* 0x000fe20008000000 */
[----:B------:R-:W-:Y:S01]  /*1990*/  SEL R7, R7, RZ, P0 ;  /* 0x000000ff07077207 */ /* 0x000fe20000000000 */
[----:B------:R-:W-:-:S02]  /*19a0*/  UPLOP3.LUT UP0, UPT, UPT, UPT, UPT, 0x80, 0x0 ;  /* 0x000000000000789c */ /* 0x000fc40003f0f070 */
[----:B------:R-:W-:Y:S01]  /*19b0*/  LOP3.LUT R10, R10, UR5, RZ, 0x3c, !PT ;  /* 0x000000050a0a7c12 */ /* 0x000fe2000f8e3cff */
[----:B------:R-:W-:Y:S08]  /*19c0*/  @P1 BRA `(.L_x_23) ;  /* 0xfffffff800e01947 */ /* 0x000ff0000383ffff */
.L_x_18:
[----:B------:R-:W0:Y:S01]  /*19d0*/  LDC R5, c[0x0][0x290] ;  /* 0x0000a400ff057b82 */ /* 0x000e220000000800 */
[----:B------:R-:W-:Y:S02]  /*19e0*/  WARPGROUP.DEPBAR.LE gsb0, 0x0 ;  /* 0x00008000000079c5 */ /* 0x000fe40000010000 */
[----:B0-----:R-:W-:-:S13]  /*19f0*/  ISETP.GE.AND P0, PT, R5, 0x1, PT ;  /* 0x000000010500780c */ /* 0x001fda0003f06270 */
[----:B------:R-:W-:Y:S05]  /*1a00*/  @!P0 BRA `(.L_x_24) ;  /* 0x0000000000548947 */ /* 0x000fea0003800000 */
[----:B------:R-:W-:-:S04]  /*1a10*/  LOP3.LUT R5, R3, 0x1, RZ, 0xfc, !PT ;  /* 0x0000000103057812 */ /* 0x000fc800078efcff */
[----:B------:R-:W-:-:S13]  /*1a20*/  ISETP.NE.AND P0, PT, R5, 0x3, PT ;  /* 0x000000030500780c */ /* 0x000fda0003f05270 */
[----:B------:R-:W-:Y:S05]  /*1a30*/  @!P0 BRA `(.L_x_25) ;  /* 0x0000000000048947 */ /* 0x000fea0003800000 */
[----:B------:R-:W-:Y:S01]  /*1a40*/  BPT.TRAP 0x1 ;  /* 0x000000040000795c */ /* 0x000fe20000300000 */
.L_x_25:
[----:B------:R-:W-:Y:S01]  /*1a50*/  ISETP.NE.AND P0, PT, R4, RZ, PT ;  /* 0x000000ff0400720c */ /* 0x000fe20003f05270 */
[----:B------:R-:W-:Y:S01]  /*1a60*/  BSSY B0, `(.L_x_26) ;  /* 0x000000d000007945 */ /* 0x000fe20003800000 */
[----:B------:R-:W-:-:S11]  /*1a70*/  ISETP.GT.U32.AND P1, PT, R3, 0x1, PT ;  /* 0x000000010300780c */ /* 0x000fd60003f24070 */
[----:B------:R-:W-:Y:S05]  /*1a80*/  @!P0 BRA `(.L_x_27) ;  /* 0x0000000000288947 */ /* 0x000fea0003800000 */
[----:B------:R-:W0:Y:S01]  /*1a90*/  S2R R8, SR_CgaCtaId ;  /* 0x0000000000087919 */ /* 0x000e220000008800 */
[----:B------:R-:W-:Y:S01]  /*1aa0*/  IMAD.WIDE.U32 R4, R6, 0x38e38e39, RZ ;  /* 0x38e38e3906047825 */ /* 0x000fe200078e00ff */
[----:B------:R-:W-:-:S04]  /*1ab0*/  MOV R3, 0x400 ;  /* 0x0000040000037802 */ /* 0x000fc80000000f00 */
[----:B------:R-:W-:-:S05]  /*1ac0*/  SHF.R.U32.HI R5, RZ, 0x1, R5 ;  /* 0x00000001ff057819 */ /* 0x000fca0000011605 */
[----:B------:R-:W-:Y:S01]  /*1ad0*/  IMAD R6, R5, -0x9, R6 ;  /* 0xfffffff705067824 */ /* 0x000fe200078e0206 */
[----:B0-----:R-:W-:-:S05]  /*1ae0*/  LEA R3, R8, R3, 0x18 ;  /* 0x0000000308037211 */ /* 0x001fca00078ec0ff */
[----:B------:R-:W-:-:S04]  /*1af0*/  IMAD R6, R6, 0x8, R3 ;  /* 0x0000000806067824 */ /* 0x000fc800078e0203 */
[----:B------:R-:W-:-:S05]  /*1b00*/  VIADD R3, R6, 0x36048 ;  /* 0x0003604806037836 */ /* 0x000fca0000000000 */
[----:B------:R-:W-:-:S04]  /*1b10*/  PRMT R3, R2, 0x654, R3 ;  /* 0x0000065402037816 */ /* 0x000fc80000000003 */
[----:B------:R0:W-:Y:S03]  /*1b20*/  SYNCS.ARRIVE.TRANS64.RED.A1T0 RZ, [R3+URZ], RZ ;  /* 0x000000ff03ff79a7 */ /* 0x0001e6000810043f */
.L_x_27:
[----:B------:R-:W-:Y:S05]  /*1b30*/  BSYNC B0 ;  /* 0x0000000000007941 */ /* 0x000fea0003800000 */
.L_x_26:
[----:B------:R-:W-:Y:S05]  /*1b40*/  @P1 BRA `(.L_x_24) ;  /* 0x0000000000041947 */ /* 0x000fea0003800000 */
[----:B------:R-:W-:Y:S01]  /*1b50*/  BPT.TRAP 0x1 ;  /* 0x000000040000795c */ /* 0x000fe20000300000 */
.L_x_24:
[----:B------:R-:W0:Y:S01]  /*1b60*/  S2R R2, SR_TID.X ;  /* 0x0000000000027919 */ /* 0x000e220000002100 */
[----:B------:R-:W1:Y:S01]  /*1b70*/  LDC.64 R16, c[0x0][0x280] ;  /* 0x0000a000ff107b82 */ /* 0x000e620000000a00 */
[----:B------:R-:W-:Y:S01]  /*1b80*/  IMAD.SHL.U32 R95, R95, 0x40, RZ ;  /* 0x000000405f5f7824 */ /* 0x000fe200078e00ff */
[----:B------:R-:W-:Y:S01]  /*1b90*/  SHF.R.S32.HI R20, RZ, 0x1f, R94 ;  /* 0x0000001fff147819 */ /* 0x000fe2000001145e */
[----:B------:R-:W2:Y:S03]  /*1ba0*/  S2R R11, SR_CTAID.X ;  /* 0x00000000000b7919 */ /* 0x000ea60000002500 */
[----:B------:R-:W-:Y:S02]  /*1bb0*/  SHF.R.S32.HI R93, RZ, 0x1f, R95 ;  /* 0x0000001fff5d7819 */ /* 0x000fe4000001145f */
[----:B------:R-:W3:Y:S01]  /*1bc0*/  LDC.64 R14, c[0x0][0x5d0] ;  /* 0x00017400ff0e7b82 */ /* 0x000ee20000000a00 */
[----:B-1----:R-:W-:-:S02]  /*1bd0*/  ISETP.GE.AND P0, PT, R95, R17, PT ;  /* 0x000000115f00720c */ /* 0x002fc40003f06270 */
[----:B0-----:R-:W-:-:S04]  /*1be0*/  SHF.R.S32.HI R3, RZ, 0x1f, R2 ;  /* 0x0000001fff037819 */ /* 0x001fc80000011402 */
[----:B------:R-:W-:Y:S01]  /*1bf0*/  LEA.HI R3, R3, R2, RZ, 0x7 ;  /* 0x0000000203037211 */ /* 0x000fe200078f38ff */
[----:B--2---:R-:W-:-:S03]  /*1c00*/  IMAD.SHL.U32 R8, R11, 0x80, RZ ;  /* 0x000000800b087824 */ /* 0x004fc600078e00ff */
[----:B------:R-:W-:Y:S02]  /*1c10*/  LOP3.LUT R3, R3, 0xffffff80, RZ, 0xc0, !PT ;  /* 0xffffff8003037812 */ /* 0x000fe400078ec0ff */
[----:B------:R-:W-:-:S03]  /*1c20*/  ISETP.GE.OR P0, PT, R8, R16, P0 ;  /* 0x000000100800720c */ /* 0x000fc60000706670 */
[----:B------:R-:W-:-:S05]  /*1c30*/  IMAD.IADD R9, R2, 0x1, -R3 ;  /* 0x0000000102097824 */ /* 0x000fca00078e0a03 */
[----:B------:R-:W-:-:S04]  /*1c40*/  SHF.R.S32.HI R4, RZ, 0x1f, R9 ;  /* 0x0000001fff047819 */ /* 0x000fc80000011409 */
[----:B------:R-:W-:-:S04]  /*1c50*/  LEA.HI R3, R4, R9, RZ, 0x2 ;  /* 0x0000000904037211 */ /* 0x000fc800078f10ff */
[--C-:B------:R-:W-:Y:S02]  /*1c60*/  SHF.R.S32.HI R2, RZ, 0x2, R3.reuse ;  /* 0x00000002ff027819 */ /* 0x100fe40000011403 */
[----:B------:R-:W-:-:S04]  /*1c70*/  SHF.R.S32.HI R5, RZ, 0x1f, R3 ;  /* 0x0000001fff057819 */ /* 0x000fc80000011403 */
[----:B------:R-:W-:-:S04]  /*1c80*/  LEA.HI R5, R5, R2, RZ, 0x3 ;  /* 0x0000000205057211 */ /* 0x000fc800078f18ff */
[----:B------:R-:W-:-:S05]  /*1c90*/  LOP3.LUT R5, R5, 0xfffffff8, RZ, 0xc0, !PT ;  /* 0xfffffff805057812 */ /* 0x000fca00078ec0ff */
[----:B------:R-:W-:Y:S01]  /*1ca0*/  IMAD.IADD R2, R2, 0x1, -R5 ;  /* 0x0000000102027824 */ /* 0x000fe200078e0a05 */
[----:B------:R-:W-:Y:S02]  /*1cb0*/  LEA.HI R5, R4, R9, RZ, 0x5 ;  /* 0x0000000904057211 */ /* 0x000fe400078f28ff */
[----:B------:R-:W-:Y:S02]  /*1cc0*/  LOP3.LUT R4, R3, 0xfffffffc, RZ, 0xc0, !PT ;  /* 0xfffffffc03047812 */ /* 0x000fe400078ec0ff */
[----:B------:R-:W-:Y:S02]  /*1cd0*/  SHF.R.S32.HI R3, RZ, 0x1f, R2 ;  /* 0x0000001fff037819 */ /* 0x000fe40000011402 */
[----:B------:R-:W-:Y:S01]  /*1ce0*/  SHF.R.S32.HI R7, RZ, 0x5, R5 ;  /* 0x00000005ff077819 */ /* 0x000fe20000011405 */
[----:B------:R-:W-:-:S04]  /*1cf0*/  IMAD.IADD R6, R9, 0x1, -R4 ;  /* 0x0000000109067824 */ /* 0x000fc800078e0a04 */
[----:B------:R-:W-:-:S04]  /*1d00*/  IMAD.WIDE R90, R7, 0x10, R2 ;  /* 0x00000010075a7825 */ /* 0x000fc800078e0202 */
[----:B------:R-:W-:Y:S02]  /*1d10*/  IMAD.SHL.U32 R10, R6, 0x2, RZ ;  /* 0x00000002060a7824 */ /* 0x000fe400078e00ff */
[----:B------:R-:W-:-:S03]  /*1d20*/  IMAD.WIDE R90, R11, 0x80, R90 ;  /* 0x000000800b5a7825 */ /* 0x000fc600078e025a */
[--C-:B------:R-:W-:Y:S01]  /*1d30*/  SHF.R.S32.HI R11, RZ, 0x1f, R10.reuse ;  /* 0x0000001fff0b7819 */ /* 0x100fe2000001140a */
[-C--:B---3--:R-:W-:Y:S02]  /*1d40*/  IMAD R9, R91, R14.reuse, RZ ;  /* 0x0000000e5b097224 */ /* 0x088fe400078e02ff */
[----:B------:R-:W-:Y:S01]  /*1d50*/  IMAD.WIDE.U32 R4, R90, R14, R10 ;  /* 0x0000000e5a047225 */ /* 0x000fe200078e000a */
[----:B------:R-:W-:Y:S06]  /*1d60*/  @P0 EXIT ;  /* 0x000000000000094d */ /* 0x000fec0003800000 */
[----:B------:R-:W-:Y:S01]  /*1d70*/  ULDC.64 UR6, c[0x0][0x288] ;  /* 0x0000a20000067ab9 */ /* 0x000fe20000000a00 */
[----:B------:R-:W-:Y:S01]  /*1d80*/  IMAD R9, R90, R15, R9 ;  /* 0x0000000f5a097224 */ /* 0x000fe200078e0209 */
[----:B------:R-:W-:Y:S01]  /*1d90*/  ISETP.GE.AND P0, PT, R21, UR6, PT ;  /* 0x0000000615007c0c */ /* 0x000fe2000bf06270 */
[----:B------:R-:W-:Y:S01]  /*1da0*/  ULDC.64 UR4, c[0x0][0x5e0] ;  /* 0x0001780000047ab9 */ /* 0x000fe20000000a00 */
[----:B------:R-:W-:Y:S01]  /*1db0*/  IADD3 R4, P1, R95, R4, RZ ;  /* 0x000000045f047210 */ /* 0x000fe20007f3e0ff */
[----:B------:R-:W-:Y:S01]  /*1dc0*/  IMAD R7, R7, -0x10, -R8 ;  /* 0xfffffff007077824 */ /* 0x000fe200078e0a08 */
[----:B------:R-:W-:Y:S01]  /*1dd0*/  ISETP.GE.OR P0, PT, R94, UR7, P0 ;  /* 0x000000075e007c0c */ /* 0x000fe20008706670 */
[----:B------:R-:W-:Y:S01]  /*1de0*/  IMAD R3, R20, UR4, RZ ;  /* 0x0000000414037c24 */ /* 0x000fe2000f8e02ff */
[----:B------:R-:W-:Y:S01]  /*1df0*/  IADD3.X R5, R93, R5, R9, P1, !PT ;  /* 0x000000055d057210 */ /* 0x000fe20000ffe409 */
[----:B------:R-:W-:Y:S01]  /*1e00*/  ULDC.64 UR6, c[0x0][0x5d8] ;  /* 0x0001760000067ab9 */ /* 0x000fe20000000a00 */
[----:B------:R-:W-:Y:S01]  /*1e10*/  SHF.R.S32.HI R8, RZ, 0x1f, R21 ;  /* 0x0000001fff087819 */ /* 0x000fe20000011415 */
[C---:B------:R-:W-:Y:S01]  /*1e20*/  IMAD R3, R94.reuse, UR5, R3 ;  /* 0x000000055e037c24 */ /* 0x040fe2000f8e0203 */
[----:B------:R-:W-:Y:S01]  /*1e30*/  IADD3 R16, R7, R16, -R2 ;  /* 0x0000001007107210 */ /* 0x000fe20007ffe802 */
[----:B------:R-:W-:-:S04]  /*1e40*/  IMAD.WIDE.U32 R4, R94, UR4, R4 ;  /* 0x000000045e047c25 */ /* 0x000fc8000f8e0004 */
[----:B------:R-:W-:Y:S02]  /*1e50*/  IMAD R2, R8, UR6, RZ ;  /* 0x0000000608027c24 */ /* 0x000fe4000f8e02ff */
[----:B------:R-:W-:Y:S02]  /*1e60*/  IMAD R6, R6, -0x2, R17 ;  /* 0xfffffffe06067824 */ /* 0x000fe400078e0211 */
[----:B------:R-:W-:Y:S01]  /*1e70*/  IMAD.IADD R13, R5, 0x1, R3 ;  /* 0x00000001050d7824 */ /* 0x000fe200078e0203 */
[----:B------:R-:W-:Y:S06]  /*1e80*/  @P0 EXIT ;  /* 0x000000000000094d */ /* 0x000fec0003800000 */
[----:B----45:R-:W-:Y:S01]  /*1e90*/  FSETP.NEU.AND P1, PT, R18, RZ, PT ;  /* 0x000000ff1200720b */ /* 0x030fe20003f2d000 */
[----:B------:R-:W-:Y:S01]  /*1ea0*/  IMAD.IADD R17, R6, 0x1, -R95 ;  /* 0x0000000106117824 */ /* 0x000fe200078e0a5f */
[----:B------:R-:W-:Y:S01]  /*1eb0*/  ULDC.64 UR4, c[0x0][0x5b8] ;  /* 0x00016e0000047ab9 */ /* 0x000fe20000000a00 */
[----:B------:R-:W-:Y:S01]  /*1ec0*/  IMAD.MOV.U32 R12, RZ, RZ, R4 ;  /* 0x000000ffff0c7224 */ /* 0x000fe200078e0004 */
[--C-:B------:R-:W-:Y:S01]  /*1ed0*/  SHF.L.U64.HI R19, R14, 0x6, R15.reuse ;  /* 0x000000060e137819 */ /* 0x100fe2000001020f */
[----:B------:R-:W-:Y:S01]  /*1ee0*/  IMAD R3, R21, UR7, R2 ;  /* 0x0000000715037c24 */ /* 0x000fe2000f8e0202 */
[----:B------:R-:W-:Y:S01]  /*1ef0*/  ISETP.GT.AND P6, PT, R17, RZ, PT ;  /* 0x000000ff1100720c */ /* 0x000fe20003fc4270 */
[----:B------:R-:W-:Y:S01]  /*1f00*/  IMAD R2, R8, UR4, RZ ;  /* 0x0000000408027c24 */ /* 0x000fe2000f8e02ff */
[----:B------:R-:W-:Y:S01]  /*1f10*/  SHF.L.U64.HI R15, R14, 0x3, R15 ;  /* 0x000000030e0f7819 */ /* 0x000fe2000001020f */
[----:B------:R-:W-:Y:S01]  /*1f20*/  IMAD.WIDE.U32 R12, R21, UR6, R12 ;  /* 0x00000006150c7c25 */ /* 0x000fe2000f8e000c */
[----:B------:R-:W-:-:S03]  /*1f30*/  ISETP.GT.AND P0, PT, R16, RZ, P6 ;  /* 0x000000ff1000720c */ /* 0x000fc60003704270 */
[----:B------:R-:W-:Y:S02]  /*1f40*/  IMAD R23, R21, UR5, R2 ;  /* 0x0000000515177c24 */ /* 0x000fe4000f8e0202 */
[C---:B------:R-:W-:Y:S02]  /*1f50*/  IMAD.SHL.U32 R92, R14.reuse, 0x40, RZ ;  /* 0x000000400e5c7824 */ /* 0x040fe400078e00ff */
[----:B------:R-:W-:Y:S02]  /*1f60*/  IMAD.SHL.U32 R14, R14, 0x8, RZ ;  /* 0x000000080e0e7824 */ /* 0x000fe400078e00ff */
[----:B------:R-:W-:Y:S01]  /*1f70*/  IMAD.IADD R3, R13, 0x1, R3 ;  /* 0x000000010d037824 */ /* 0x000fe200078e0203 */
[----:B------:R-:W-:Y:S06]  /*1f80*/  @!P1 BRA `(.L_x_28) ;  /* 0x0000003400489947 */ /* 0x000fec0003800000 */
[----:B------:R-:W-:Y:S01]  /*1f90*/  IADD3 R4, P1, R95, R10, RZ ;  /* 0x0000000a5f047210 */ /* 0x000fe20007f3e0ff */
[----:B------:R-:W-:Y:S01]  /*1fa0*/  ULDC.64 UR6, c[0x0][0x5c0] ;  /* 0x0001700000067ab9 */ /* 0x000fe20000000a00 */
[----:B------:R-:W-:Y:S01]  /*1fb0*/  ULDC.64 UR8, c[0x0][0x5b0] ;  /* 0x00016c0000087ab9 */ /* 0x000fe20000000a00 */
[----:B------:R-:W-:Y:S01]  /*1fc0*/  IMAD R7, R20, UR6, RZ ;  /* 0x0000000614077c24 */ /* 0x000fe2000f8e02ff */
[----:B------:R-:W-:Y:S01]  /*1fd0*/  ULDC.64 UR10, c[0x0][0x5a8] ;  /* 0x00016a00000a7ab9 */ /* 0x000fe20000000a00 */
[----:B------:R-:W-:Y:S02]  /*1fe0*/  IMAD.X R5, R93, 0x1, R11, P1 ;  /* 0x000000015d057824 */ /* 0x000fe400008e060b */
[C---:B------:R-:W-:Y:S02]  /*1ff0*/  IMAD R96, R94.reuse, UR7, R7 ;  /* 0x000000075e607c24 */ /* 0x040fe4000f8e0207 */
[----:B------:R-:W-:-:S04]  /*2000*/  IMAD.WIDE.U32 R4, R94, UR6, R4 ;  /* 0x000000065e047c25 */ /* 0x000fc8000f8e0004 */
[----:B------:R-:W-:Y:S02]  /*2010*/  IMAD.IADD R5, R5, 0x1, R96 ;  /* 0x0000000105057824 */ /* 0x000fe400078e0260 */
[----:B------:R-:W-:Y:S02]  /*2020*/  IMAD R97, R91, UR8, RZ ;  /* 0x000000085b617c24 */ /* 0x000fe4000f8e02ff */
[----:B------:R-:W-:-:S04]  /*2030*/  IMAD.WIDE.U32 R8, R21, UR4, R4 ;  /* 0x0000000415087c25 */ /* 0x000fc8000f8e0004 */
[----:B------:R-:W-:Y:S02]  /*2040*/  IMAD.IADD R7, R23, 0x1, R9 ;  /* 0x0000000117077824 */ /* 0x000fe400078e0209 */
[----:B------:R-:W-:Y:S02]  /*2050*/  IMAD.MOV.U32 R6, RZ, RZ, R8 ;  /* 0x000000ffff067224 */ /* 0x000fe400078e0008 */
[C---:B------:R-:W-:Y:S02]  /*2060*/  IMAD R97, R90.reuse, UR9, R97 ;  /* 0x000000095a617c24 */ /* 0x040fe4000f8e0261 */
[----:B------:R-:W-:-:S04]  /*2070*/  IMAD.WIDE.U32 R4, R90, UR8, R6 ;  /* 0x000000085a047c25 */ /* 0x000fc8000f8e0006 */
[----:B------:R-:W-:Y:S01]  /*2080*/  IMAD.IADD R5, R5, 0x1, R97 ;  /* 0x0000000105057824 */ /* 0x000fe200078e0261 */
[----:B------:R-:W-:-:S04]  /*2090*/  LEA R88, P1, R4, UR10, 0x1 ;  /* 0x0000000a04587c11 */ /* 0x000fc8000f8208ff */
[----:B------:R-:W-:-:S05]  /*20a0*/  LEA.HI.X R89, R4, UR11, R5, 0x1, P1 ;  /* 0x0000000b04597c11 */ /* 0x000fca00088f0c05 */
[----:B------:R0:W2:Y:S01]  /*20b0*/  @P0 LDG.E.LTC128B.U16 R13, desc[UR12][R88.64] ;  /* 0x0000000c580d0981 */ /* 0x0000a2000c1e1520 */
[----:B------:R-:W-:Y:S01]  /*20c0*/  IMAD.WIDE.U32 R20, R21, UR4, RZ ;  /* 0x0000000415147c25 */ /* 0x000fe2000f8e00ff */
[----:B------:R-:W-:Y:S01]  /*20d0*/  ULDC.64 UR4, c[0x0][0x5c8] ;  /* 0x0001720000047ab9 */ /* 0x000fe20000000a00 */
[----:B------:R-:W-:Y:S01]  /*20e0*/  ISETP.GT.AND P4, PT, R17, 0x1, PT ;  /* 0x000000011100780c */ /* 0x000fe20003f84270 */
[----:B------:R-:W-:Y:S01]  /*20f0*/  BSSY B0, `(.L_x_29) ;  /* 0x0000017000007945 */ /* 0x000fe20003800000 */
[----:B------:R-:W-:Y:S02]  /*2100*/  IMAD.IADD R23, R21, 0x1, R23 ;  /* 0x0000000115177824 */ /* 0x000fe400078e0217 */
[----:B------:R-:W-:Y:S01]  /*2110*/  IMAD.MOV.U32 R22, RZ, RZ, R20 ;  /* 0x000000ffff167224 */ /* 0x000fe200078e0014 */
[----:B------:R-:W-:-:S03]  /*2120*/  P2R R98, PR, RZ, 0x10 ;  /* 0x00000010ff627803 */ /* 0x000fc60000000000 */
[----:B------:R-:W-:-:S04]  /*2130*/  IMAD.WIDE.U32 R4, R90, UR8, R22 ;  /* 0x000000085a047c25 */ /* 0x000fc8000f8e0016 */
[----:B------:R-:W-:Y:S02]  /*2140*/  IMAD.IADD R5, R97, 0x1, R5 ;  /* 0x0000000161057824 */ /* 0x000fe400078e0205 */
[----:B------:R-:W-:-:S04]  /*2150*/  IMAD.WIDE.U32 R4, R94, UR6, R4 ;  /* 0x000000065e047c25 */ /* 0x000fc8000f8e0004 */
[----:B------:R-:W-:Y:S01]  /*2160*/  IMAD.IADD R2, R96, 0x1, R5 ;  /* 0x0000000160027824 */ /* 0x000fe200078e0205 */
[----:B0-----:R-:W-:Y:S02]  /*2170*/  IADD3 R88, P2, P3, R95, R4, R10 ;  /* 0x000000045f587210 */ /* 0x001fe40007b5e00a */
[C---:B------:R-:W-:Y:S02]  /*2180*/  LEA R4, P1, R12.reuse, UR4, 0x1 ;  /* 0x000000040c047c11 */ /* 0x040fe4000f8208ff */
[----:B------:R-:W-:Y:S02]  /*2190*/  IADD3.X R89, R93, R2, R11, P2, P3 ;  /* 0x000000025d597210 */ /* 0x000fe400017e640b */
[----:B------:R-:W-:Y:S02]  /*21a0*/  LEA.HI.X R5, R12, UR5, R3, 0x1, P1 ;  /* 0x000000050c057c11 */ /* 0x000fe400088f0c03 */
[----:B------:R-:W-:Y:S02]  /*21b0*/  ISETP.GT.AND P1, PT, R16, RZ, P4 ;  /* 0x000000ff1000720c */ /* 0x000fe40002724270 */
[----:B------:R-:W-:-:S04]  /*21c0*/  LEA R2, P2, R88, UR10, 0x1 ;  /* 0x0000000a58027c11 */ /* 0x000fc8000f8408ff */
[----:B------:R-:W-:Y:S01]  /*21d0*/  LEA.HI.X R3, R88, UR11, R89, 0x1, P2 ;  /* 0x0000000b58037c11 */ /* 0x000fe200090f0c59 */
[----:B--2---:R-:W-:-:S04]  /*21e0*/  IMAD.U32 R99, R13, 0x10000, RZ ;  /* 0x000100000d637824 */ /* 0x004fc800078e00ff */
[----:B------:R-:W-:-:S04]  /*21f0*/  FMUL R99, R99, R18 ;  /* 0x0000001263637220 */ /* 0x000fc80000400000 */
[----:B------:R-:W-:Y:S01]  /*2200*/  FFMA R99, R56, R0, R99 ;  /* 0x0000000038637223 */ /* 0x000fe20000000063 */
[----:B------:R-:W-:-:S04]  /*2210*/  PRMT R56, R13, 0x7610, R56 ;  /* 0x000076100d387816 */ /* 0x000fc80000000038 */
[----:B------:R-:W-:-:S05]  /*2220*/  F2FP.BF16.F32.PACK_AB R99, RZ, R99 ;  /* 0x00000063ff63723e */ /* 0x000fca00000010ff */
[----:B------:R0:W-:Y:S01]  /*2230*/  @P0 STG.E.U16 desc[UR12][R4.64], R99 ;  /* 0x0000006304000986 */ /* 0x0001e2000c10150c */
[----:B------:R-:W-:Y:S05]  /*2240*/  @!P1 BRA `(.L_x_30) ;  /* 0x0000000000049947 */ /* 0x000fea0003800000 */
[----:B------:R1:W5:Y:S02]  /*2250*/  LDG.E.LTC128B.U16 R56, desc[UR12][R2.64+0x2] ;  /* 0x0000020c02387981 */ /* 0x000364000c1e1520 */
.L_x_30:
[----:B------:R-:W-:Y:S05]  /*2260*/  BSYNC B0 ;  /* 0x0000000000007941 */ /* 0x000fea0003800000 */
.L_x_29:
[----:B------:R-:W-:Y:S01]  /*2270*/  USHF.L.U32 UR4, UR8, 0x3, URZ ;  /* 0x0000000308047899 */ /* 0x000fe2000800063f */
[----:B-----5:R-:W-:Y:S01]  /*2280*/  IMAD.U32 R13, R56, 0x10000, RZ ;  /* 0x00010000380d7824 */ /* 0x020fe200078e00ff */
[----:B------:R-:W-:Y:S01]  /*2290*/  USHF.L.U64.HI UR5, UR8, 0x3, UR9 ;  /* 0x0000000308057899 */ /* 0x000fe20008010209 */
[----:B------:R-:W-:Y:S02]  /*22a0*/  ISETP.GT.AND P0, PT, R16, 0x8, P6 ;  /* 0x000000081000780c */ /* 0x000fe40003704270 */
[----:B------:R-:W-:Y:S01]  /*22b0*/  FMUL R100, R13, R18 ;  /* 0x000000120d647220 */ /* 0x000fe20000400000 */
[----:B------:R-:W-:Y:S02]  /*22c0*/  IMAD.U32 R88, RZ, RZ, UR4 ;  /* 0x00000004ff587e24 */ /* 0x000fe4000f8e00ff */
[----:B------:R-:W-:Y:S02]  /*22d0*/  IMAD.U32 R89, RZ, RZ, UR5 ;  /* 0x00000005ff597e24 */ /* 0x000fe4000f8e00ff */
[----:B------:R-:W-:Y:S01]  /*22e0*/  FFMA R100, R57, R0, R100 ;  /* 0x0000000039647223 */ /* 0x000fe20000000064 */
[----:B------:R-:W-:-:S04]  /*22f0*/  IMAD.WIDE.U32 R12, R90, UR8, R88 ;  /* 0x000000085a0c7c25 */ /* 0x000fc8000f8e0058 */
[----:B------:R-:W-:Y:S01]  /*2300*/  F2FP.BF16.F32.PACK_AB R57, RZ, R100 ;  /* 0x00000064ff39723e */ /* 0x000fe200000010ff */
[----:B------:R-:W-:Y:S01]  /*2310*/  IMAD.IADD R97, R97, 0x1, R13 ;  /* 0x0000000161617824 */ /* 0x000fe200078e020d */
[----:B------:R-:W-:Y:S02]  /*2320*/  IADD3 R13, P2, R8, R12, RZ ;  /* 0x0000000c080d7210 */ /* 0x000fe40007f5e0ff */
[----:B0-----:R-:W-:-:S03]  /*2330*/  PRMT R99, R57, 0x7610, R99 ;  /* 0x0000761039637816 */ /* 0x001fc60000000063 */
[----:B------:R-:W-:Y:S01]  /*2340*/  IMAD.X R102, R97, 0x1, R7, P2 ;  /* 0x0000000161667824 */ /* 0x000fe200010e0607 */
[C---:B------:R-:W-:Y:S01]  /*2350*/  LEA R100, P2, R13.reuse, UR10, 0x1 ;  /* 0x0000000a0d647c11 */ /* 0x040fe2000f8408ff */
[----:B------:R0:W-:Y:S03]  /*2360*/  @P1 STG.E.U16 desc[UR12][R4.64+0x2], R99 ;  /* 0x0000026304001986 */ /* 0x0001e6000c10150c */
[----:B------:R-:W-:-:S05]  /*2370*/  LEA.HI.X R101, R13, UR11, R102, 0x1, P2 ;  /* 0x0000000b0d657c11 */ /* 0x000fca00090f0c66 */
[----:B------:R-:W2:Y:S01]  /*2380*/  @P0 LDG.E.LTC128B.U16 R56, desc[UR12][R100.64] ;  /* 0x0000000c64380981 */ /* 0x000ea2000c1e1520 */
[----:B------:R-:W-:Y:S01]  /*2390*/  IADD3 R12, P1, R20, R12, RZ ;  /* 0x0000000c140c7210 */ /* 0x000fe20007f3e0ff */
[----:B------:R-:W-:Y:S01]  /*23a0*/  BSSY B0, `(.L_x_31) ;  /* 0x0000014000007945 */ /* 0x000fe20003800000 */
[----:B0-----:R-:W-:-:S03]  /*23b0*/  SHF.L.U64.HI R99, R14, 0x1, R15 ;  /* 0x000000010e637819 */ /* 0x001fc6000001020f */
[----:B------:R-:W-:Y:S02]  /*23c0*/  IMAD.X R13, R97, 0x1, R23, P1 ;  /* 0x00000001610d7824 */ /* 0x000fe400008e0617 */
[----:B------:R-:W-:Y:S02]  /*23d0*/  IMAD.SHL.U32 R97, R14, 0x2, RZ ;  /* 0x000000020e617824 */ /* 0x000fe400078e00ff */
[----:B------:R-:W-:-:S03]  /*23e0*/  IMAD.WIDE.U32 R12, R94, UR6, R12 ;  /* 0x000000065e0c7c25 */ /* 0x000fc6000f8e000c */
[----:B------:R-:W-:Y:S01]  /*23f0*/  IADD3 R14, P1, R97, R4, RZ ;  /* 0x00000004610e7210 */ /* 0x000fe20007f3e0ff */
[----:B------:R-:W-:Y:S01]  /*2400*/  IMAD.IADD R102, R96, 0x1, R13 ;  /* 0x0000000160667824 */ /* 0x000fe200078e020d */
[----:B------:R-:W-:-:S03]  /*2410*/  IADD3 R13, P2, P3, R95, R12, R10 ;  /* 0x0000000c5f0d7210 */ /* 0x000fc60007b5e00a */
[----:B------:R-:W-:Y:S02]  /*2420*/  IMAD.X R15, R99, 0x1, R5, P1 ;  /* 0x00000001630f7824 */ /* 0x000fe400008e0605 */
[----:B--2---:R-:W-:-:S04]  /*2430*/  IMAD.U32 R57, R56, 0x10000, RZ ;  /* 0x0001000038397824 */ /* 0x004fc800078e00ff */
[----:B------:R-:W-:-:S04]  /*2440*/  FMUL R57, R57, R18 ;  /* 0x0000001239397220 */ /* 0x000fc80000400000 */
[----:B------:R-:W-:Y:S01]  /*2450*/  FFMA R57, R58, R0, R57 ;  /* 0x000000003a397223 */ /* 0x000fe20000000039 */
[----:B------:R-:W-:Y:S02]  /*2460*/  IADD3.X R58, R93, R102, R11, P2, P3 ;  /* 0x000000665d3a7210 */ /* 0x000fe400017e640b */
[----:B------:R-:W-:Y:S02]  /*2470*/  ISETP.GT.AND P2, PT, R16, 0x8, P4 ;  /* 0x000000081000780c */ /* 0x000fe40002744270 */
[----:B------:R-:W-:Y:S02]  /*2480*/  F2FP.BF16.F32.PACK_AB R57, RZ, R57 ;  /* 0x00000039ff39723e */ /* 0x000fe400000010ff */
[----:B------:R-:W-:-:S03]  /*2490*/  LEA R12, P3, R13, UR10, 0x1 ;  /* 0x0000000a0d0c7c11 */ /* 0x000fc6000f8608ff */
[----:B------:R0:W-:Y:S01]  /*24a0*/  @P0 STG.E.U16 desc[UR12][R14.64], R57 ;  /* 0x000000390e000986 */ /* 0x0001e2000c10150c */
[----:B------:R-:W-:-:S05]  /*24b0*/  LEA.HI.X R13, R13, UR11, R58, 0x1, P3 ;  /* 0x0000000b0d0d7c11 */ /* 0x000fca00098f0c3a */
[----:B------:R-:W-:Y:S05]  /*24c0*/  @!P2 BRA `(.L_x_32) ;  /* 0x000000000004a947 */ /* 0x000fea0003800000 */
[----:B------:R2:W5:Y:S02]  /*24d0*/  LDG.E.LTC128B.U16 R56, desc[UR12][R12.64+0x2] ;  /* 0x0000020c0c387981 */ /* 0x000564000c1e1520 */
.L_x_32:
[----:B------:R-:W-:Y:S05]  /*24e0*/  BSYNC B0 ;  /* 0x0000000000007941 */ /* 0x000fea0003800000 */
.L_x_31:
[----:B0----5:R-:W-:Y:S01]  /*24f0*/  IMAD.U32 R57, R56, 0x10000, RZ ;  /* 0x0001000038397824 */ /* 0x021fe200078e00ff */
[----:B------:R-:W-:Y:S01]  /*2500*/  ISETP.GT.AND P4, PT, R17, 0x8, PT ;  /* 0x000000081100780c */ /* 0x000fe20003f84270 */
[----:B------:R-:W-:Y:S02]  /*2510*/  BSSY B0, `(.L_x_33) ;  /* 0x0000009000007945 */ /* 0x000fe40003800000 */
[----:B------:R-:W-:Y:S01]  /*2520*/  FMUL R58, R57, R18 ;  /* 0x00000012393a7220 */ /* 0x000fe20000400000 */
[----:B------:R-:W-:Y:S02]  /*2530*/  ISETP.GT.AND P0, PT, R16, RZ, P4 ;  /* 0x000000ff1000720c */ /* 0x000fe40002704270 */
[----:B------:R-:W-:Y:S01]  /*2540*/  P2R R100, PR, RZ, 0x10 ;  /* 0x00000010ff647803 */ /* 0x000fe20000000000 */
[----:B------:R-:W-:-:S05]  /*2550*/  FFMA R58, R59, R0, R58 ;  /* 0x000000003b3a7223 */ /* 0x000fca000000003a */
[----:B------:R-:W-:-:S05]  /*2560*/  F2FP.BF16.F32.PACK_AB R58, RZ, R58 ;  /* 0x0000003aff3a723e */ /* 0x000fca00000010ff */
[----:B------:R0:W-:Y:S01]  /*2570*/  @P2 STG.E.U16 desc[UR12][R14.64+0x2], R58 ;  /* 0x0000023a0e002986 */ /* 0x0001e2000c10150c */
[----:B------:R-:W-:Y:S05]  /*2580*/  @!P0 BRA `(.L_x_34) ;  /* 0x0000000000048947 */ /* 0x000fea0003800000 */
[----:B------:R3:W5:Y:S02]  /*2590*/  LDG.E.LTC128B.U16 R56, desc[UR12][R2.64+0x10] ;  /* 0x0000100c02387981 */ /* 0x000764000c1e1520 */
.L_x_34:
[----:B------:R-:W-:Y:S05]  /*25a0*/  BSYNC B0 ;  /* 0x0000000000007941 */ /* 0x000fea0003800000 */
.L_x_33:
[----:B-----5:R-:W-:Y:S01]  /*25b0*/  IMAD.U32 R57, R56, 0x10000, RZ ;  /* 0x0001000038397824 */ /* 0x020fe200078e00ff */
        /* <DEDUP_REMOVED lines=10> */
.L_x_36:
[----:B------:R-:W-:Y:S05]  /*2660*/  BSYNC B0 ;  /* 0x0000000000007941 */ /* 0x000fea0003800000 */
.L_x_35:
[----:B----45:R-:W-:Y:S01]  /*2670*/  IMAD.U32 R57, R56, 0x10000, RZ ;  /* 0x0001000038397824 */ /* 0x030fe200078e00ff */
[----:B------:R-:W-:Y:S01]  /*2680*/  IADD3 R59, P0, R90, 0x40, RZ ;  /* 0x000000405a3b7810 */ /* 0x000fe20007f1e0ff */
[----:B------:R-:W-:Y:S02]  /*2690*/  BSSY B0, `(.L_x_37) ;  /* 0x000000c000007945 */ /* 0x000fe40003800000 */
[----:B0-----:R-:W-:Y:S02]  /*26a0*/  FMUL R58, R57, R18 ;  /* 0x00000012393a7220 */ /* 0x001fe40000400000 */
[----:B------:R-:W-:Y:S01]  /*26b0*/  IMAD.X R90, RZ, RZ, R91, P0 ;  /* 0x000000ffff5a7224 */ /* 0x000fe200000e065b */
[----:B------:R-:W-:Y:S01]  /*26c0*/  ISETP.GT.AND P0, PT, R16, 0x8, P4 ;  /* 0x000000081000780c */ /* 0x000fe20002704270 */
[----:B------:R-:W-:-:S05]  /*26d0*/  FFMA R58, R61, R0, R58 ;  /* 0x000000003d3a7223 */ /* 0x000fca000000003a */
[----:B------:R-:W-:-:S04]  /*26e0*/  F2FP.BF16.F32.PACK_AB R58, RZ, R58 ;  /* 0x0000003aff3a723e */ /* 0x000fc800000010ff */
[----:B------:R-:W-:Y:S01]  /*26f0*/  PRMT R57, R58, 0x7610, R57 ;  /* 0x000076103a397816 */ /* 0x000fe20000000039 */
[----:B------:R-:W-:Y:S01]  /*2700*/  IMAD R58, R90, UR8, RZ ;  /* 0x000000085a3a7c24 */ /* 0x000fe2000f8e02ff */
[----:B------:R-:W-:-:S03]  /*2710*/  PRMT R90, R56, 0x7610, R90 ;  /* 0x00007610385a7816 */ /* 0x000fc6000000005a */
[----:B------:R0:W-:Y:S01]  /*2720*/  @P1 STG.E.U16 desc[UR12][R4.64+0x12], R57 ;  /* 0x0000123904001986 */ /* 0x0001e2000c10150c */
[----:B------:R-:W-:Y:S05]  /*2730*/  @!P0 BRA `(.L_x_38) ;  /* 0x0000000000048947 */ /* 0x000fea0003800000 */
[----:B------:R4:W5:Y:S02]  /*2740*/  LDG.E.LTC128B.U16 R90, desc[UR12][R12.64+0x10] ;  /* 0x0000100c0c5a7981 */ /* 0x000964000c1e1520 */
.L_x_38:
[----:B------:R-:W-:Y:S05]  /*2750*/  BSYNC B0 ;  /* 0x0000000000007941 */ /* 0x000fea0003800000 */
.L_x_37:
[----:B0----5:R-:W-:Y:S01]  /*2760*/  IMAD.U32 R57, R90, 0x10000, RZ ;  /* 0x000100005a397824 */ /* 0x021fe200078e00ff */
[----:B------:R-:W-:Y:S01]  /*2770*/  ISETP.GT.AND P1, PT, R16, 0x8, P3 ;  /* 0x000000081000780c */ /* 0x000fe20001f24270 */
[----:B------:R-:W-:Y:S01]  /*2780*/  IMAD R21, R59, UR9, R58 ;  /* 0x000000093b157c24 */ /* 0x000fe2000f8e023a */
[----:B------:R-:W-:Y:S01]  /*2790*/  BSSY B0, `(.L_x_39) ;  /* 0x0000012000007945 */ /* 0x000fe20003800000 */
[----:B------:R-:W-:Y:S01]  /*27a0*/  FMUL R57, R57, R18 ;  /* 0x0000001239397220 */ /* 0x000fe20000400000 */
[----:B------:R-:W-:-:S04]  /*27b0*/  IMAD.WIDE.U32 R60, R59, UR8, R22 ;  /* 0x000000083b3c7c25 */ /* 0x000fc8000f8e0016 */
[----:B------:R-:W-:Y:S01]  /*27c0*/  FFMA R62, R62, R0, R57 ;  /* 0x000000003e3e7223 */ /* 0x000fe20000000039 */
[----:B------:R-:W-:-:S04]  /*27d0*/  IMAD.WIDE.U32 R56, R59, UR8, R88 ;  /* 0x000000083b387c25 */ /* 0x000fc8000f8e0058 */
[C---:B------:R-:W-:Y:S01]  /*27e0*/  IMAD.IADD R61, R21.reuse, 0x1, R61 ;  /* 0x00000001153d7824 */ /* 0x040fe200078e023d */
[----:B------:R-:W-:Y:S01]  /*27f0*/  F2FP.BF16.F32.PACK_AB R62, RZ, R62 ;  /* 0x0000003eff3e723e */ /* 0x000fe200000010ff */
[----:B------:R-:W-:Y:S01]  /*2800*/  IMAD.IADD R89, R21, 0x1, R57 ;  /* 0x0000000115597824 */ /* 0x000fe200078e0239 */
[----:B------:R-:W-:Y:S01]  /*2810*/  IADD3 R22, P2, R20, R56, RZ ;  /* 0x0000003814167210 */ /* 0x000fe20007f5e0ff */
[----:B------:R-:W-:Y:S02]  /*2820*/  IMAD.WIDE.U32 R60, R94, UR6, R60 ;  /* 0x000000065e3c7c25 */ /* 0x000fe4000f8e003c */
[----:B------:R0:W-:Y:S02]  /*2830*/  @P0 STG.E.U16 desc[UR12][R14.64+0x10], R62 ;  /* 0x0000103e0e000986 */ /* 0x0001e4000c10150c */
[----:B------:R-:W-:Y:S01]  /*2840*/  IMAD.X R23, R89, 0x1, R23, P2 ;  /* 0x0000000159177824 */ /* 0x000fe200010e0617 */
[----:B------:R-:W-:Y:S01]  /*2850*/  IADD3 R58, P0, P2, R95, R60, R10 ;  /* 0x0000003c5f3a7210 */ /* 0x000fe20007a1e00a */
[----:B------:R-:W-:-:S02]  /*2860*/  IMAD.IADD R91, R96, 0x1, R61 ;  /* 0x00000001605b7824 */ /* 0x000fc400078e023d */
[----:B------:R-:W-:-:S03]  /*2870*/  IMAD.WIDE.U32 R22, R94, UR6, R22 ;  /* 0x000000065e167c25 */ /* 0x000fc6000f8e0016 */
[----:B------:R-:W-:Y:S01]  /*2880*/  IADD3.X R91, R93, R91, R11, P0, P2 ;  /* 0x0000005b5d5b7210 */ /* 0x000fe200007e440b */
[----:B------:R-:W-:Y:S06]  /*2890*/  @!P1 BRA `(.L_x_40) ;  /* 0x0000000000049947 */ /* 0x000fec0003800000 */
[----:B------:R0:W5:Y:S02]  /*28a0*/  LDG.E.LTC128B.U16 R90, desc[UR12][R12.64+0x12] ;  /* 0x0000120c0c5a7981 */ /* 0x000164000c1e1520 */
.L_x_40:
[----:B------:R-:W-:Y:S05]  /*28b0*/  BSYNC B0 ;  /* 0x0000000000007941 */ /* 0x000fea0003800000 */
.L_x_39:
[----:B-----5:R-:W-:Y:S01]  /*28c0*/  IMAD.U32 R103, R90, 0x10000, RZ ;  /* 0x000100005a677824 */ /* 0x020fe200078e00ff */
[----:B------:R-:W-:Y:S01]  /*28d0*/  IADD3 R95, P0, P2, R95, R22, R10 ;  /* 0x000000165f5f7210 */ /* 0x000fe20007a1e00a */
[----:B------:R-:W-:Y:S01]  /*28e0*/  IMAD.IADD R10, R96, 0x1, R23 ;  /* 0x00000001600a7824 */ /* 0x000fe200078e0217 */
[C---:B------:R-:W-:Y:S01]  /*28f0*/  SHF.L.U64.HI R19, R92.reuse, 0x1, R19 ;  /* 0x000000015c137819 */ /* 0x040fe20000010213 */
[----:B------:R-:W-:Y:S01]  /*2900*/  FMUL R20, R103, R18 ;  /* 0x0000001267147220 */ /* 0x000fe20000400000 */
[----:B------:R-:W-:Y:S01]  /*2910*/  IMAD.SHL.U32 R61, R92, 0x2, RZ ;  /* 0x000000025c3d7824 */ /* 0x000fe200078e00ff */
[----:B------:R-:W-:Y:S01]  /*2920*/  ISETP.GT.AND P3, PT, R17, 0x10, PT ;  /* 0x000000101100780c */ /* 0x000fe20003f64270 */
[----:B------:R-:W-:Y:S01]  /*2930*/  BSSY B0, `(.L_x_41) ;  /* 0x000000b000007945 */ /* 0x000fe20003800000 */
[----:B------:R-:W-:Y:S01]  /*2940*/  FFMA R20, R63, R0, R20 ;  /* 0x000000003f147223 */ /* 0x000fe20000000014 */
[----:B------:R-:W-:Y:S02]  /*2950*/  IADD3.X R60, R93, R10, R11, P0, P2 ;  /* 0x0000000a5d3c7210 */ /* 0x000fe400007e440b */
[----:B------:R-:W-:-:S02]  /*2960*/  IADD3 R10, P0, P2, R61, R4, R97 ;  /* 0x000000043d0a7210 */ /* 0x000fc40007a1e061 */
[----:B------:R-:W-:Y:S02]  /*2970*/  F2FP.BF16.F32.PACK_AB R20, RZ, R20 ;  /* 0x00000014ff14723e */ /* 0x000fe400000010ff */
[----:B------:R-:W-:Y:S02]  /*2980*/  IADD3.X R11, R19, R5, R99, P0, P2 ;  /* 0x00000005130b7210 */ /* 0x000fe400007e4463 */
[----:B------:R-:W-:Y:S01]  /*2990*/  ISETP.GT.AND P0, PT, R16, RZ, P3 ;  /* 0x000000ff1000720c */ /* 0x000fe20001f04270 */
[----:B------:R0:W-:Y:S01]  /*29a0*/  @P1 STG.E.U16 desc[UR12][R14.64+0x12], R20 ;  /* 0x000012140e001986 */ /* 0x0001e2000c10150c */
[----:B------:R-:W-:-:S11]  /*29b0*/  P2R R88, PR, RZ, 0x8 ;  /* 0x00000008ff587803 */ /* 0x000fd60000000000 */
[----:B0-----:R-:W-:Y:S05]  /*29c0*/  @!P0 BRA `(.L_x_42) ;  /* 0x0000000000048947 */ /* 0x001fea0003800000 */
[----:B------:R0:W5:Y:S02]  /*29d0*/  LDG.E.LTC128B.U16 R90, desc[UR12][R2.64+0x20] ;  /* 0x0000200c025a7981 */ /* 0x000164000c1e1520 */
.L_x_42:
[----:B------:R-:W-:Y:S05]  /*29e0*/  BSYNC B0 ;  /* 0x0000000000007941 */ /* 0x000fea0003800000 */
.L_x_41:
[----:B-----5:R-:W-:Y:S01]  /*29f0*/  IMAD.U32 R23, R90, 0x10000, RZ ;  /* 0x000100005a177824 */ /* 0x020fe200078e00ff */
[----:B------:R-:W-:Y:S01]  /*2a00*/  ISETP.GT.AND P1, PT, R17, 0x11, PT ;  /* 0x000000111100780c */ /* 0x000fe20003f24270 */
[----:B------:R-:W-:Y:S02]  /*2a10*/  BSSY B0, `(.L_x_43) ;  /* 0x0000009000007945 */ /* 0x000fe40003800000 */
[----:B------:R-:W-:-:S04]  /*2a20*/  FMUL R23, R23, R18 ;  /* 0x0000001217177220 */ /* 0x000fc80000400000 */
[----:B------:R-:W-:Y:S01]  /*2a30*/  FFMA R23, R64, R0, R23 ;  /* 0x0000000040177223 */ /* 0x000fe20000000017 */
[----:B------:R-:W-:-:S04]  /*2a40*/  P2R R64, PR, RZ, 0x2 ;  /* 0x00000002ff407803 */ /* 0x000fc80000000000 */
[----:B------:R-:W-:-:S05]  /*2a50*/  F2FP.BF16.F32.PACK_AB R23, RZ, R23 ;  /* 0x00000017ff17723e */ /* 0x000fca00000010ff */
[----:B------:R0:W-:Y:S01]  /*2a60*/  @P0 STG.E.U16 desc[UR12][R4.64+0x20], R23 ;  /* 0x0000201704000986 */ /* 0x0001e2000c10150c */
[----:B------:R-:W-:-:S13]  /*2a70*/  ISETP.GT.AND P0, PT, R16, RZ, P1 ;  /* 0x000000ff1000720c */ /* 0x000fda0000f04270 */
[----:B0-----:R-:W-:Y:S05]  /*2a80*/  @!P0 BRA `(.L_x_44) ;  /* 0x0000000000048947 */ /* 0x001fea0003800000 */
[----:B------:R0:W5:Y:S02]  /*2a90*/  LDG.E.LTC128B.U16 R90, desc[UR12][R2.64+0x22] ;  /* 0x0000220c025a7981 */ /* 0x000164000c1e1520 */
.L_x_44:
[----:B------:R-:W-:Y:S05]  /*2aa0*/  BSYNC B0 ;  /* 0x0000000000007941 */ /* 0x000fea0003800000 */
.L_x_43:
[----:B-----5:R-:W-:Y:S01]  /*2ab0*/  IMAD.U32 R23, R90, 0x10000, RZ ;  /* 0x000100005a177824 */ /* 0x020fe200078e00ff */
[----:B------:R-:W-:Y:S03]  /*2ac0*/  BSSY B0, `(.L_x_45) ;  /* 0x0000008000007945 */ /* 0x000fe60003800000 */
[----:B------:R-:W-:-:S04]  /*2ad0*/  FMUL R20, R23, R18 ;  /* 0x0000001217147220 */ /* 0x000fc80000400000 */
[----:B------:R-:W-:-:S05]  /*2ae0*/  FFMA R20, R65, R0, R20 ;  /* 0x0000000041147223 */ /* 0x000fca0000000014 */
[----:B------:R-:W-:-:S05]  /*2af0*/  F2FP.BF16.F32.PACK_AB R20, RZ, R20 ;  /* 0x00000014ff14723e */ /* 0x000fca00000010ff */
[----:B------:R0:W-:Y:S01]  /*2b00*/  @P0 STG.E.U16 desc[UR12][R4.64+0x22], R20 ;  /* 0x0000221404000986 */ /* 0x0001e2000c10150c */
[----:B------:R-:W-:-:S13]  /*2b10*/  ISETP.GT.AND P0, PT, R16, 0x8, P3 ;  /* 0x000000081000780c */ /* 0x000fda0001f04270 */
[----:B0-----:R-:W-:Y:S05]  /*2b20*/  @!P0 BRA `(.L_x_46) ;  /* 0x0000000000048947 */ /* 0x001fea0003800000 */
[----:B------:R0:W5:Y:S02]  /*2b30*/  LDG.E.LTC128B.U16 R90, desc[UR12][R12.64+0x20] ;  /* 0x0000200c0c5a7981 */ /* 0x000164000c1e1520 */
.L_x_46:
[----:B------:R-:W-:Y:S05]  /*2b40*/  BSYNC B0 ;  /* 0x0000000000007941 */ /* 0x000fea0003800000 */
.L_x_45:
        /* <DEDUP_REMOVED lines=9> */
.L_x_48:
[----:B------:R-:W-:Y:S05]  /*2be0*/  BSYNC B0 ;  /* 0x0000000000007941 */ /* 0x000fea0003800000 */
.L_x_47:
[----:B-----5:R-:W-:Y:S01]  /*2bf0*/  IMAD.U32 R9, R90, 0x10000, RZ ;  /* 0x000100005a097824 */ /* 0x020fe200078e00ff */
[----:B------:R-:W-:Y:S01]  /*2c00*/  ISETP.GT.AND P2, PT, R17, 0x18, PT ;  /* 0x000000181100780c */ /* 0x000fe20003f44270 */
[----:B------:R-:W-:Y:S01]  /*2c10*/  IMAD.WIDE.U32 R62, R59, UR8, R6 ;  /* 0x000000083b3e7c25 */ /* 0x000fe2000f8e0006 */
[----:B------:R-:W-:Y:S03]  /*2c20*/  BSSY B0, `(.L_x_49) ;  /* 0x0000015000007945 */ /* 0x000fe60003800000 */
[----:B------:R-:W-:Y:S01]  /*2c30*/  FMUL R20, R9, R18 ;  /* 0x0000001209147220 */ /* 0x000fe20000400000 */
[----:B------:R-:W-:-:S03]  /*2c40*/  IMAD.IADD R21, R63, 0x1, R21 ;  /* 0x000000013f157824 */ /* 0x000fc600078e0215 */
[----:B------:R-:W-:-:S05]  /*2c50*/  FFMA R20, R67, R0, R20 ;  /* 0x0000000043147223 */ /* 0x000fca0000000014 */
[----:B------:R-:W-:-:S04]  /*2c60*/  F2FP.BF16.F32.PACK_AB R20, RZ, R20 ;  /* 0x00000014ff14723e */ /* 0x000fc800000010ff */
[----:B------:R-:W-:-:S05]  /*2c70*/  PRMT R23, R20, 0x7610, R23 ;  /* 0x0000761014177816 */ /* 0x000fca0000000017 */
[----:B------:R1:W-:Y:S01]  /*2c80*/  @P0 STG.E.U16 desc[UR12][R14.64+0x22], R23 ;  /* 0x000022170e000986 */ /* 0x0003e2000c10150c */
[----:B------:R-:W-:-:S04]  /*2c90*/  LEA R22, P0, R62, UR10, 0x1 ;  /* 0x0000000a3e167c11 */ /* 0x000fc8000f8008ff */
[----:B-1----:R-:W-:Y:S02]  /*2ca0*/  LEA.HI.X R23, R62, UR11, R21, 0x1, P0 ;  /* 0x0000000b3e177c11 */ /* 0x002fe400080f0c15 */
[----:B------:R-:W-:-:S04]  /*2cb0*/  LEA R20, P0, R58, UR10, 0x1 ;  /* 0x0000000a3a147c11 */ /* 0x000fc8000f8008ff */
[----:B------:R-:W-:Y:S02]  /*2cc0*/  LEA.HI.X R21, R58, UR11, R91, 0x1, P0 ;  /* 0x0000000b3a157c11 */ /* 0x000fe400080f0c5b */
[----:B------:R-:W-:-:S05]  /*2cd0*/  IADD3 R9, P0, R8, R56, RZ ;  /* 0x0000003808097210 */ /* 0x000fca0007f1e0ff */
[----:B------:R-:W-:Y:S01]  /*2ce0*/  IMAD.X R6, R89, 0x1, R7, P0 ;  /* 0x0000000159067824 */ /* 0x000fe200000e0607 */
[----:B------:R-:W-:-:S04]  /*2cf0*/  LEA R8, P0, R9, UR10, 0x1 ;  /* 0x0000000a09087c11 */ /* 0x000fc8000f8008ff */
[----:B------:R-:W-:Y:S02]  /*2d00*/  LEA.HI.X R9, R9, UR11, R6, 0x1, P0 ;  /* 0x0000000b09097c11 */ /* 0x000fe400080f0c06 */
[----:B------:R-:W-:-:S04]  /*2d10*/  LEA R6, P0, R95, UR10, 0x1 ;  /* 0x0000000a5f067c11 */ /* 0x000fc8000f8008ff */
[----:B------:R-:W-:Y:S02]  /*2d20*/  LEA.HI.X R7, R95, UR11, R60, 0x1, P0 ;  /* 0x0000000b5f077c11 */ /* 0x000fe400080f0c3c */
[----:B------:R-:W-:Y:S02]  /*2d30*/  ISETP.GT.AND P0, PT, R16, RZ, P2 ;  /* 0x000000ff1000720c */ /* 0x000fe40001704270 */
[----:B------:R-:W-:-:S11]  /*2d40*/  P2R R60, PR, RZ, 0x4 ;  /* 0x00000004ff3c7803 */ /* 0x000fd60000000000 */
[----:B------:R-:W-:Y:S05]  /*2d50*/  @!P0 BRA `(.L_x_50) ;  /* 0x0000000000048947 */ /* 0x000fea0003800000 */
[----:B------:R1:W5:Y:S02]  /*2d60*/  LDG.E.LTC128B.U16 R90, desc[UR12][R2.64+0x30] ;  /* 0x0000300c025a7981 */ /* 0x000364000c1e1520 */
.L_x_50:
[----:B------:R-:W-:Y:S05]  /*2d70*/  BSYNC B0 ;  /* 0x0000000000007941 */ /* 0x000fea0003800000 */
.L_x_49:
[----:B-----5:R-:W-:Y:S01]  /*2d80*/  IMAD.U32 R57, R90, 0x10000, RZ ;  /* 0x000100005a397824 */ /* 0x020fe200078e00ff */
[----:B------:R-:W-:Y:S01]  /*2d90*/  ISETP.GT.AND P1, PT, R17, 0x19, PT ;  /* 0x000000191100780c */ /* 0x000fe20003f24270 */
[----:B------:R-:W-:Y:S02]  /*2da0*/  BSSY B0, `(.L_x_51) ;  /* 0x0000009000007945 */ /* 0x000fe40003800000 */
[----:B------:R-:W-:Y:S01]  /*2db0*/  FMUL R57, R57, R18 ;  /* 0x0000001239397220 */ /* 0x000fe20000400000 */
[----:B------:R-:W-:-:S03]  /*2dc0*/  P2R R67, PR, RZ, 0x2 ;  /* 0x00000002ff437803 */ /* 0x000fc60000000000 */
[----:B------:R-:W-:-:S05]  /*2dd0*/  FFMA R57, R68, R0, R57 ;  /* 0x0000000044397223 */ /* 0x000fca0000000039 */
[----:B------:R-:W-:-:S05]  /*2de0*/  F2FP.BF16.F32.PACK_AB R57, RZ, R57 ;  /* 0x00000039ff39723e */ /* 0x000fca00000010ff */
[----:B------:R0:W-:Y:S01]  /*2df0*/  @P0 STG.E.U16 desc[UR12][R4.64+0x30], R57 ;  /* 0x0000303904000986 */ /* 0x0001e2000c10150c */
[----:B------:R-:W-:-:S13]  /*2e00*/  ISETP.GT.AND P0, PT, R16, RZ, P1 ;  /* 0x000000ff1000720c */ /* 0x000fda0000f04270 */
[----:B0-----:R-:W-:Y:S05]  /*2e10*/  @!P0 BRA `(.L_x_52) ;  /* 0x0000000000048947 */ /* 0x001fea0003800000 */
[----:B------:R0:W5:Y:S02]  /*2e20*/  LDG.E.LTC128B.U16 R90, desc[UR12][R2.64+0x32] ;  /* 0x0000320c025a7981 */ /* 0x000164000c1e1520 */
.L_x_52:
[----:B------:R-:W-:Y:S05]  /*2e30*/  BSYNC B0 ;  /* 0x0000000000007941 */ /* 0x000fea0003800000 */
.L_x_51:
        /* <DEDUP_REMOVED lines=9> */
.L_x_54:
[----:B------:R-:W-:Y:S05]  /*2ed0*/  BSYNC B0 ;  /* 0x0000000000007941 */ /* 0x000fea0003800000 */
.L_x_53:
        /* <DEDUP_REMOVED lines=9> */
.L_x_56:
[----:B------:R-:W-:Y:S05]  /*2f70*/  BSYNC B0 ;  /* 0x0000000000007941 */ /* 0x000fea0003800000 */
.L_x_55:
        /* <DEDUP_REMOVED lines=11> */
.L_x_58:
[----:B------:R-:W-:Y:S05]  /*3030*/  BSYNC B0 ;  /* 0x0000000000007941 */ /* 0x000fea0003800000 */
.L_x_57:
        /* <DEDUP_REMOVED lines=11> */
.L_x_60:
[----:B------:R-:W-:Y:S05]  /*30f0*/  BSYNC B0 ;  /* 0x0000000000007941 */ /* 0x000fea0003800000 */
.L_x_59:
        /* <DEDUP_REMOVED lines=9> */
.L_x_62:
[----:B------:R-:W-:Y:S05]  /*3190*/  BSYNC B0 ;  /* 0x0000000000007941 */ /* 0x000fea0003800000 */
.L_x_61:
        /* <DEDUP_REMOVED lines=9> */
.L_x_64:
[----:B------:R-:W-:Y:S05]  /*3230*/  BSYNC B0 ;  /* 0x0000000000007941 */ /* 0x000fea0003800000 */
.L_x_63:
[----:B-----5:R-:W-:Y:S01]  /*3240*/  IMAD.U32 R57, R90, 0x10000, RZ ;  /* 0x000100005a397824 */ /* 0x020fe200078e00ff */
[----:B------:R-:W-:Y:S01]  /*3250*/  ISETP.GT.AND P5, PT, R17, 0x28, PT ;  /* 0x000000281100780c */ /* 0x000fe20003fa4270 */
[----:B------:R-:W-:Y:S02]  /*3260*/  BSSY B0, `(.L_x_65) ;  /* 0x0000009000007945 */ /* 0x000fe40003800000 */
[----:B------:R-:W-:-:S04]  /*3270*/  FMUL R56, R57, R18 ;  /* 0x0000001239387220 */ /* 0x000fc80000400000 */
[----:B------:R-:W-:-:S05]  /*3280*/  FFMA R56, R75, R0, R56 ;  /* 0x000000004b387223 */ /* 0x000fca0000000038 */
[----:B------:R-:W-:-:S05]  /*3290*/  F2FP.BF16.F32.PACK_AB R56, RZ, R56 ;  /* 0x00000038ff38723e */ /* 0x000fca00000010ff */
[----:B------:R1:W-:Y:S01]  /*32a0*/  @P0 STG.E.U16 desc[UR12][R14.64+0x42], R56 ;  /* 0x000042380e000986 */ /* 0x0003e2000c10150c */
[----:B------:R-:W-:Y:S02]  /*32b0*/  ISETP.GT.AND P0, PT, R16, RZ, P5 ;  /* 0x000000ff1000720c */ /* 0x000fe40002f04270 */
[----:B-1----:R-:W-:-:S11]  /*32c0*/  P2R R56, PR, RZ, 0x20 ;  /* 0x00000020ff387803 */ /* 0x002fd60000000000 */
[----:B------:R-:W-:Y:S05]  /*32d0*/  @!P0 BRA `(.L_x_66) ;  /* 0x0000000000048947 */ /* 0x000fea0003800000 */
[----:B------:R1:W5:Y:S02]  /*32e0*/  LDG.E.LTC128B.U16 R90, desc[UR12][R2.64+0x50] ;  /* 0x0000500c025a7981 */ /* 0x000364000c1e1520 */
.L_x_66:
[----:B------:R-:W-:Y:S05]  /*32f0*/  BSYNC B0 ;  /* 0x0000000000007941 */ /* 0x000fea0003800000 */
.L_x_65:
        /* <DEDUP_REMOVED lines=11> */
.L_x_68:
[----:B------:R-:W-:Y:S05]  /*33b0*/  BSYNC B0 ;  /* 0x0000000000007941 */ /* 0x000fea0003800000 */
.L_x_67:
        /* <DEDUP_REMOVED lines=9> */
.L_x_70:
[----:B------:R-:W-:Y:S05]  /*3450*/  BSYNC B0 ;  /* 0x0000000000007941 */ /* 0x000fea0003800000 */
.L_x_69:
        /* <DEDUP_REMOVED lines=9> */
.L_x_72:
[----:B------:R-:W-:Y:S05]  /*34f0*/  BSYNC B0 ;  /* 0x0000000000007941 */ /* 0x000fea0003800000 */
.L_x_71:
[----:B-----5:R-:W-:Y:S01]  /*3500*/  IMAD.U32 R57, R90, 0x10000, RZ ;  /* 0x000100005a397824 */ /* 0x020fe200078e00ff */
[----:B------:R-:W-:Y:S01]  /*3510*/  ISETP.GT.AND P3, PT, R17, 0x30, PT ;  /* 0x000000301100780c */ /* 0x000fe20003f64270 */
[----:B------:R-:W-:Y:S02]  /*3520*/  BSSY B0, `(.L_x_73) ;  /* 0x0000008000007945 */ /* 0x000fe40003800000 */
[----:B------:R-:W-:-:S04]  /*3530*/  FMUL R56, R57, R18 ;  /* 0x0000001239387220 */ /* 0x000fc80000400000 */
[----:B------:R-:W-:-:S05]  /*3540*/  FFMA R56, R79, R0, R56 ;  /* 0x000000004f387223 */ /* 0x000fca0000000038 */
[----:B------:R-:W-:-:S05]  /*3550*/  F2FP.BF16.F32.PACK_AB R56, RZ, R56 ;  /* 0x00000038ff38723e */ /* 0x000fca00000010ff */
[----:B------:R0:W-:Y:S01]  /*3560*/  @P0 STG.E.U16 desc[UR12][R14.64+0x52], R56 ;  /* 0x000052380e000986 */ /* 0x0001e2000c10150c */
[----:B------:R-:W-:-:S13]  /*3570*/  ISETP.GT.AND P0, PT, R16, RZ, P3 ;  /* 0x000000ff1000720c */ /* 0x000fda0001f04270 */
[----:B0-----:R-:W-:Y:S05]  /*3580*/  @!P0 BRA `(.L_x_74) ;  /* 0x0000000000048947 */ /* 0x001fea0003800000 */
[----:B------:R0:W5:Y:S02]  /*3590*/  LDG.E.LTC128B.U16 R90, desc[UR12][R2.64+0x60] ;  /* 0x0000600c025a7981 */ /* 0x000164000c1e1520 */
.L_x_74:
[----:B------:R-:W-:Y:S05]  /*35a0*/  BSYNC B0 ;  /* 0x0000000000007941 */ /* 0x000fea0003800000 */
.L_x_73:
        /* <DEDUP_REMOVED lines=10> */
.L_x_76:
[----:B------:R-:W-:Y:S05]  /*3650*/  BSYNC B0 ;  /* 0x0000000000007941 */ /* 0x000fea0003800000 */
.L_x_75:
        /* <DEDUP_REMOVED lines=9> */
.L_x_78:
[----:B------:R-:W-:Y:S05]  /*36f0*/  BSYNC B0 ;  /* 0x0000000000007941 */ /* 0x000fea0003800000 */
.L_x_77:
        /* <DEDUP_REMOVED lines=9> */
.L_x_80:
[----:B------:R-:W-:Y:S05]  /*3790*/  BSYNC B0 ;  /* 0x0000000000007941 */ /* 0x000fea0003800000 */
.L_x_79:
        /* <DEDUP_REMOVED lines=10> */
.L_x_82:
[----:B------:R-:W-:Y:S05]  /*3840*/  BSYNC B0 ;  /* 0x0000000000007941 */ /* 0x000fea0003800000 */
.L_x_81:
[----:B-----5:R-:W-:Y:S01]  /*3850*/  IMAD.U32 R57, R90, 0x10000, RZ ;  /* 0x000100005a397824 */ /* 0x020fe200078e00ff */
[----:B------:R-:W-:Y:S03]  /*3860*/  BSSY B0, `(.L_x_83) ;  /* 0x000000f000007945 */ /* 0x000fe60003800000 */
[----:B------:R-:W-:-:S04]  /*3870*/  FMUL R57, R57, R18 ;  /* 0x0000001239397220 */ /* 0x000fc80000400000 */
[----:B------:R-:W-:-:S05]  /*3880*/  FFMA R57, R84, R0, R57 ;  /* 0x0000000054397223 */ /* 0x000fca0000000039 */
[----:B------:R-:W-:-:S05]  /*3890*/  F2FP.BF16.F32.PACK_AB R57, RZ, R57 ;  /* 0x00000039ff39723e */ /* 0x000fca00000010ff */
[----:B------:R1:W-:Y:S01]  /*38a0*/  @P0 STG.E.U16 desc[UR12][R4.64+0x70], R57 ;  /* 0x0000703904000986 */ /* 0x0003e2000c10150c */
[----:B------:R-:W-:-:S05]  /*38b0*/  IADD3 R58, P0, R61, R14, RZ ;  /* 0x0000000e3d3a7210 */ /* 0x000fca0007f1e0ff */
[----:B------:R-:W-:Y:S01]  /*38c0*/  IMAD.X R59, R19, 0x1, R15, P0 ;  /* 0x00000001133b7824 */ /* 0x000fe200000e060f */
[----:B------:R-:W-:-:S05]  /*38d0*/  IADD3 R62, P0, R61, R14, RZ ;  /* 0x0000000e3d3e7210 */ /* 0x000fca0007f1e0ff */
[----:B------:R-:W-:Y:S01]  /*38e0*/  IMAD.X R63, R19, 0x1, R15, P0 ;  /* 0x00000001133f7824 */ /* 0x000fe200000e060f */
[----:B------:R-:W-:-:S05]  /*38f0*/  IADD3 R56, P0, R61, R4, RZ ;  /* 0x000000043d387210 */ /* 0x000fca0007f1e0ff */
[----:B-1----:R-:W-:Y:S01]  /*3900*/  IMAD.X R57, R19, 0x1, R5, P0 ;  /* 0x0000000113397824 */ /* 0x002fe200000e0605 */
[----:B------:R-:W-:-:S04]  /*3910*/  ISETP.GT.AND P0, PT, R17, 0x39, PT ;  /* 0x000000391100780c */ /* 0x000fc80003f04270 */
[----:B------:R-:W-:-:S13]  /*3920*/  ISETP.GT.AND P4, PT, R16, RZ, P0 ;  /* 0x000000ff1000720c */ /* 0x000fda0000784270 */
[----:B------:R-:W-:Y:S05]  /*3930*/  @!P4 BRA `(.L_x_84) ;  /* 0x000000000004c947 */ /* 0x000fea0003800000 */
[----:B------:R1:W5:Y:S02]  /*3940*/  LDG.E.LTC128B.U16 R90, desc[UR12][R2.64+0x72] ;  /* 0x0000720c025a7981 */ /* 0x000364000c1e1520 */
.L_x_84:
[----:B------:R-:W-:Y:S05]  /*3950*/  BSYNC B0 ;  /* 0x0000000000007941 */ /* 0x000fea0003800000 */
.L_x_83:
[----:B01-3-5:R-:W-:Y:S01]  /*3960*/  IMAD.U32 R3, R90, 0x10000, RZ ;  /* 0x000100005a037824 */ /* 0x02bfe200078e00ff */
        /* <DEDUP_REMOVED lines=8> */
.L_x_86:
[----:B------:R-:W-:Y:S05]  /*39f0*/  BSYNC B0 ;  /* 0x0000000000007941 */ /* 0x000fea0003800000 */
.L_x_85:
[----:B-----5:R-:W-:Y:S01]  /*3a00*/  IMAD.U32 R3, R90, 0x10000, RZ ;  /* 0x000100005a037824 */ /* 0x020fe200078e00ff */
[----:B------:R-:W-:Y:S03]  /*3a10*/  BSSY B0, `(.L_x_87) ;  /* 0x0000008000007945 */ /* 0x000fe60003800000 */
[----:B------:R-:W-:-:S04]  /*3a20*/  FMUL R3, R3, R18 ;  /* 0x0000001203037220 */ /* 0x000fc80000400000 */
[----:B------:R-:W-:-:S05]  /*3a30*/  FFMA R3, R86, R0, R3 ;  /* 0x0000000056037223 */ /* 0x000fca0000000003 */
[----:B------:R-:W-:-:S05]  /*3a40*/  F2FP.BF16.F32.PACK_AB R3, RZ, R3 ;  /* 0x00000003ff03723e */ /* 0x000fca00000010ff */
[----:B------:R1:W-:Y:S01]  /*3a50*/  @P4 STG.E.U16 desc[UR12][R14.64+0x70], R3 ;  /* 0x000070030e004986 */ /* 0x0003e2000c10150c */
[----:B------:R-:W-:-:S13]  /*3a60*/  ISETP.GT.AND P4, PT, R16, 0x8, P0 ;  /* 0x000000081000780c */ /* 0x000fda0000784270 */
[----:B-1----:R-:W-:Y:S05]  /*3a70*/  @!P4 BRA `(.L_x_88) ;  /* 0x000000000004c947 */ /* 0x002fea0003800000 */
[----:B------:R1:W5:Y:S02]  /*3a80*/  LDG.E.LTC128B.U16 R90, desc[UR12][R12.64+0x72] ;  /* 0x0000720c0c5a7981 */ /* 0x000364000c1e1520 */
.L_x_88:
[----:B------:R-:W-:Y:S05]  /*3a90*/  BSYNC B0 ;  /* 0x0000000000007941 */ /* 0x000fea0003800000 */
.L_x_87:
[----:B-----5:R-:W-:-:S04]  /*3aa0*/  IMAD.U32 R3, R90, 0x10000, RZ ;  /* 0x000100005a037824 */ /* 0x020fc800078e00ff */
[----:B------:R-:W-:-:S04]  /*3ab0*/  FMUL R2, R3, R18 ;  /* 0x0000001203027220 */ /* 0x000fc80000400000 */
[----:B------:R-:W-:-:S05]  /*3ac0*/  FFMA R2, R87, R0, R2 ;  /* 0x0000000057027223 */ /* 0x000fca0000000002 */
[----:B------:R-:W-:-:S05]  /*3ad0*/  F2FP.BF16.F32.PACK_AB R2, RZ, R2 ;  /* 0x00000002ff02723e */ /* 0x000fca00000010ff */
[----:B------:R3:W-:Y:S01]  /*3ae0*/  @P4 STG.E.U16 desc[UR12][R14.64+0x72], R2 ;  /* 0x000072020e004986 */ /* 0x0007e2000c10150c */
[----:B------:R-:W-:-:S13]  /*3af0*/  ISETP.GT.AND P4, PT, R16, 0x40, P6 ;  /* 0x000000401000780c */ /* 0x000fda0003784270 */
[----:B------:R-:W2:Y:S01]  /*3b00*/  @P4 LDG.E.LTC128B.U16 R90, desc[UR12][R22.64] ;  /* 0x0000000c165a4981 */ /* 0x000ea2000c1e1520 */
[----:B------:R-:W-:Y:S01]  /*3b10*/  BSSY B0, `(.L_x_89) ;  /* 0x000000a000007945 */ /* 0x000fe20003800000 */
[----:B--2---:R-:W-:-:S04]  /*3b20*/  IMAD.U32 R3, R90, 0x10000, RZ ;  /* 0x000100005a037824 */ /* 0x004fc800078e00ff */
[----:B------:R-:W-:-:S04]  /*3b30*/  FMUL R3, R3, R18 ;  /* 0x0000001203037220 */ /* 0x000fc80000400000 */
[----:B------:R-:W-:-:S05]  /*3b40*/  FFMA R3, R24, R0, R3 ;  /* 0x0000000018037223 */ /* 0x000fca0000000003 */
[----:B------:R-:W-:-:S05]  /*3b50*/  F2FP.BF16.F32.PACK_AB R3, RZ, R3 ;  /* 0x00000003ff03723e */ /* 0x000fca00000010ff */
[----:B------:R3:W-:Y:S01]  /*3b60*/  @P4 STG.E.U16 desc[UR12][R56.64], R3 ;  /* 0x0000000338004986 */ /* 0x0007e2000c10150c */
[----:B------:R-:W-:-:S04]  /*3b70*/  ISETP.NE.AND P4, PT, R98, RZ, PT ;  /* 0x000000ff6200720c */ /* 0x000fc80003f85270 */
[----:B------:R-:W-:-:S13]  /*3b80*/  ISETP.GT.AND P4, PT, R16, 0x40, P4 ;  /* 0x000000401000780c */ /* 0x000fda0002784270 */
[----:B---3--:R-:W-:Y:S05]  /*3b90*/  @!P4 BRA `(.L_x_90) ;  /* 0x000000000004c947 */ /* 0x008fea0003800000 */
[----:B------:R2:W5:Y:S02]  /*3ba0*/  LDG.E.LTC128B.U16 R90, desc[UR12][R20.64+0x2] ;  /* 0x0000020c145a7981 */ /* 0x000564000c1e1520 */
.L_x_90:
[----:B------:R-:W-:Y:S05]  /*3bb0*/  BSYNC B0 ;  /* 0x0000000000007941 */ /* 0x000fea0003800000 */
.L_x_89:
[----:B-----5:R-:W-:Y:S01]  /*3bc0*/  IMAD.U32 R3, R90, 0x10000, RZ ;  /* 0x000100005a037824 */ /* 0x020fe200078e00ff */
[----:B------:R-:W-:Y:S01]  /*3bd0*/  ISETP.GT.AND P6, PT, R16, 0x48, P6 ;  /* 0x000000481000780c */ /* 0x000fe200037c4270 */
[----:B------:R-:W-:Y:S02]  /*3be0*/  BSSY B0, `(.L_x_91) ;  /* 0x000000a000007945 */ /* 0x000fe40003800000 */
[----:B------:R-:W-:Y:S01]  /*3bf0*/  FMUL R2, R3, R18 ;  /* 0x0000001203027220 */ /* 0x000fe20000400000 */
[----:B------:R-:W-:-:S03]  /*3c00*/  @P4 IMAD.MOV.U32 R3, RZ, RZ, R57 ;  /* 0x000000ffff034224 */ /* 0x000fc600078e0039 */
[----:B------:R-:W-:-:S05]  /*3c10*/  FFMA R2, R25, R0, R2 ;  /* 0x0000000019027223 */ /* 0x000fca0000000002 */
[----:B------:R-:W-:-:S04]  /*3c20*/  F2FP.BF16.F32.PACK_AB R2, RZ, R2 ;  /* 0x00000002ff02723e */ /* 0x000fc800000010ff */
[----:B------:R-:W-:Y:S01]  /*3c30*/  PRMT R4, R2, 0x7610, R4 ;  /* 0x0000761002047816 */ /* 0x000fe20000000004 */
[----:B------:R-:W-:-:S05]  /*3c40*/  @P4 IMAD.MOV.U32 R2, RZ, RZ, R56 ;  /* 0x000000ffff024224 */ /* 0x000fca00078e0038 */
[----:B------:R3:W-:Y:S01]  /*3c50*/  @P4 STG.E.U16 desc[UR12][R2.64+0x2], R4 ;  /* 0x0000020402004986 */ /* 0x0007e2000c10150c */
[----:B------:R-:W-:Y:S05]  /*3c60*/  @!P6 BRA `(.L_x_92) ;  /* 0x000000000004e947 */ /* 0x000fea0003800000 */
[----:B------:R0:W5:Y:S02]  /*3c70*/  LDG.E.LTC128B.U16 R90, desc[UR12][R8.64] ;  /* 0x0000000c085a7981 */ /* 0x000164000c1e1520 */
.L_x_92:
[----:B------:R-:W-:Y:S05]  /*3c80*/  BSYNC B0 ;  /* 0x0000000000007941 */ /* 0x000fea0003800000 */
.L_x_91:
[----:B---3-5:R-:W-:Y:S01]  /*3c90*/  IMAD.U32 R3, R90, 0x10000, RZ ;  /* 0x000100005a037824 */ /* 0x028fe200078e00ff */
[----:B------:R-:W-:Y:S01]  /*3ca0*/  ISETP.NE.AND P4, PT, R98, RZ, PT ;  /* 0x000000ff6200720c */ /* 0x000fe20003f85270 */
[----:B------:R-:W-:Y:S02]  /*3cb0*/  BSSY B0, `(.L_x_93) ;  /* 0x0000008000007945 */ /* 0x000fe40003800000 */
[----:B------:R-:W-:Y:S01]  /*3cc0*/  FMUL R3, R3, R18 ;  /* 0x0000001203037220 */ /* 0x000fe20000400000 */
[----:B------:R-:W-:-:S03]  /*3cd0*/  ISETP.GT.AND P4, PT, R16, 0x48, P4 ;  /* 0x000000481000780c */ /* 0x000fc60002784270 */
[----:B------:R-:W-:-:S05]  /*3ce0*/  FFMA R3, R26, R0, R3 ;  /* 0x000000001a037223 */ /* 0x000fca0000000003 */
[----:B------:R-:W-:-:S05]  /*3cf0*/  F2FP.BF16.F32.PACK_AB R3, RZ, R3 ;  /* 0x00000003ff03723e */ /* 0x000fca00000010ff */
[----:B------:R3:W-:Y:S01]  /*3d00*/  @P6 STG.E.U16 desc[UR12][R58.64], R3 ;  /* 0x000000033a006986 */ /* 0x0007e2000c10150c */
[----:B------:R-:W-:Y:S05]  /*3d10*/  @!P4 BRA `(.L_x_94) ;  /* 0x000000000004c947 */ /* 0x000fea0003800000 */
[----:B------:R0:W5:Y:S02]  /*3d20*/  LDG.E.LTC128B.U16 R90, desc[UR12][R6.64+0x2] ;  /* 0x0000020c065a7981 */ /* 0x000164000c1e1520 */
.L_x_94:
[----:B------:R-:W-:Y:S05]  /*3d30*/  BSYNC B0 ;  /* 0x0000000000007941 */ /* 0x000fea0003800000 */
.L_x_93:
[----:B---3-5:R-:W-:Y:S01]  /*3d40*/  IMAD.U32 R3, R90, 0x10000, RZ ;  /* 0x000100005a037824 */ /* 0x028fe200078e00ff */
[----:B------:R-:W-:Y:S01]  /*3d50*/  ISETP.NE.AND P6, PT, R100, RZ, PT ;  /* 0x000000ff6400720c */ /* 0x000fe20003fc5270 */
[----:B------:R-:W-:Y:S02]  /*3d60*/  BSSY B0, `(.L_x_95) ;  /* 0x0000008000007945 */ /* 0x000fe40003800000 */
[----:B------:R-:W-:-:S04]  /*3d70*/  FMUL R2, R3, R18 ;  /* 0x0000001203027220 */ /* 0x000fc80000400000 */
[----:B------:R-:W-:-:S05]  /*3d80*/  FFMA R2, R27, R0, R2 ;  /* 0x000000001b027223 */ /* 0x000fca0000000002 */
[----:B------:R-:W-:-:S05]  /*3d90*/  F2FP.BF16.F32.PACK_AB R2, RZ, R2 ;  /* 0x00000002ff02723e */ /* 0x000fca00000010ff */
[----:B------:R3:W-:Y:S01]  /*3da0*/  @P4 STG.E.U16 desc[UR12][R62.64+0x2], R2 ;  /* 0x000002023e004986 */ /* 0x0007e2000c10150c */
[----:B------:R-:W-:-:S13]  /*3db0*/  ISETP.GT.AND P4, PT, R16, 0x40, P6 ;  /* 0x000000401000780c */ /* 0x000fda0003784270 */
[----:B---3--:R-:W-:Y:S05]  /*3dc0*/  @!P4 BRA `(.L_x_96) ;  /* 0x000000000004c947 */ /* 0x008fea0003800000 */
[----:B------:R3:W5:Y:S02]  /*3dd0*/  LDG.E.LTC128B.U16 R90, desc[UR12][R20.64+0x10] ;  /* 0x0000100c145a7981 */ /* 0x000764000c1e1520 */
.L_x_96:
[----:B------:R-:W-:Y:S05]  /*3de0*/  BSYNC B0 ;  /* 0x0000000000007941 */ /* 0x000fea0003800000 */
.L_x_95:
[----:B-----5:R-:W-:Y:S01]  /*3df0*/  IMAD.U32 R3, R90, 0x10000, RZ ;  /* 0x000100005a037824 */ /* 0x020fe200078e00ff */
[----:B------:R-:W-:Y:S01]  /*3e00*/  ISETP.NE.AND P6, PT, R101, RZ, PT ;  /* 0x000000ff6500720c */ /* 0x000fe20003fc5270 */
[----:B------:R-:W-:Y:S01]  /*3e10*/  @P4 IMAD.MOV.U32 R2, RZ, RZ, R56 ;  /* 0x000000ffff024224 */ /* 0x000fe200078e0038 */
[----:B------:R-:W-:Y:S01]  /*3e20*/  BSSY B0, `(.L_x_97) ;  /* 0x000000a000007945 */ /* 0x000fe20003800000 */
[----:B------:R-:W-:-:S04]  /*3e30*/  FMUL R3, R3, R18 ;  /* 0x0000001203037220 */ /* 0x000fc80000400000 */
[----:B------:R-:W-:-:S05]  /*3e40*/  FFMA R3, R28, R0, R3 ;  /* 0x000000001c037223 */ /* 0x000fca0000000003 */
[----:B------:R-:W-:-:S04]  /*3e50*/  F2FP.BF16.F32.PACK_AB R3, RZ, R3 ;  /* 0x00000003ff03723e */ /* 0x000fc800000010ff */
[----:B------:R-:W-:Y:S01]  /*3e60*/  PRMT R4, R3, 0x7610, R4 ;  /* 0x0000761003047816 */ /* 0x000fe20000000004 */
[----:B------:R-:W-:-:S05]  /*3e70*/  @P4 IMAD.MOV.U32 R3, RZ, RZ, R57 ;  /* 0x000000ffff034224 */ /* 0x000fca00078e0039 */
[----:B------:R0:W-:Y:S01]  /*3e80*/  @P4 STG.E.U16 desc[UR12][R2.64+0x10], R4 ;  /* 0x0000100402004986 */ /* 0x0001e2000c10150c */
[----:B------:R-:W-:-:S13]  /*3e90*/  ISETP.GT.AND P4, PT, R16, 0x40, P6 ;  /* 0x000000401000780c */ /* 0x000fda0003784270 */
[----:B0-----:R-:W-:Y:S05]  /*3ea0*/  @!P4 BRA `(.L_x_98) ;  /* 0x000000000004c947 */ /* 0x001fea0003800000 */
[----:B------:R0:W5:Y:S02]  /*3eb0*/  LDG.E.LTC128B.U16 R90, desc[UR12][R20.64+0x12] ;  /* 0x0000120c145a7981 */ /* 0x000164000c1e1520 */
.L_x_98:
[----:B------:R-:W-:Y:S05]  /*3ec0*/  BSYNC B0 ;  /* 0x0000000000007941 */ /* 0x000fea0003800000 */
.L_x_97:
[----:B-----5:R-:W-:Y:S01]  /*3ed0*/  IMAD.U32 R3, R90, 0x10000, RZ ;  /* 0x000100005a037824 */ /* 0x020fe200078e00ff */
[----:B------:R-:W-:Y:S03]  /*3ee0*/  BSSY B0, `(.L_x_99) ;  /* 0x000000c000007945 */ /* 0x000fe60003800000 */
[----:B------:R-:W-:Y:S01]  /*3ef0*/  FMUL R2, R3, R18 ;  /* 0x0000001203027220 */ /* 0x000fe20000400000 */
[----:B------:R-:W-:-:S03]  /*3f00*/  @P4 IMAD.MOV.U32 R3, RZ, RZ, R57 ;  /* 0x000000ffff034224 */ /* 0x000fc600078e0039 */
[----:B------:R-:W-:-:S05]  /*3f10*/  FFMA R2, R29, R0, R2 ;  /* 0x000000001d027223 */ /* 0x000fca0000000002 */
[----:B------:R-:W-:-:S04]  /*3f20*/  F2FP.BF16.F32.PACK_AB R2, RZ, R2 ;  /* 0x00000002ff02723e */ /* 0x000fc800000010ff */
[----:B------:R-:W-:Y:S01]  /*3f30*/  PRMT R4, R2, 0x7610, R4 ;  /* 0x0000761002047816 */ /* 0x000fe20000000004 */
[----:B------:R-:W-:-:S05]  /*3f40*/  @P4 IMAD.MOV.U32 R2, RZ, RZ, R56 ;  /* 0x000000ffff024224 */ /* 0x000fca00078e0038 */
[----:B------:R0:W-:Y:S01]  /*3f50*/  @P4 STG.E.U16 desc[UR12][R2.64+0x12], R4 ;  /* 0x0000120402004986 */ /* 0x0001e2000c10150c */
[----:B------:R-:W-:-:S04]  /*3f60*/  ISETP.NE.AND P4, PT, R100, RZ, PT ;  /* 0x000000ff6400720c */ /* 0x000fc80003f85270 */
[----:B------:R-:W-:-:S13]  /*3f70*/  ISETP.GT.AND P4, PT, R16, 0x48, P4 ;  /* 0x000000481000780c */ /* 0x000fda0002784270 */
[----:B0-----:R-:W-:Y:S05]  /*3f80*/  @!P4 BRA `(.L_x_100) ;  /* 0x000000000004c947 */ /* 0x001fea0003800000 */
[----:B------:R0:W5:Y:S02]  /*3f90*/  LDG.E.LTC128B.U16 R90, desc[UR12][R6.64+0x10] ;  /* 0x0000100c065a7981 */ /* 0x000164000c1e1520 */
.L_x_100:
[----:B------:R-:W-:Y:S05]  /*3fa0*/  BSYNC B0 ;  /* 0x0000000000007941 */ /* 0x000fea0003800000 */
.L_x_99:
        /* <DEDUP_REMOVED lines=9> */
.L_x_102:
[----:B------:R-:W-:Y:S05]  /*4040*/  BSYNC B0 ;  /* 0x0000000000007941 */ /* 0x000fea0003800000 */
.L_x_101:
[----:B-----5:R-:W-:Y:S01]  /*4050*/  IMAD.U32 R3, R90, 0x10000, RZ ;  /* 0x000100005a037824 */ /* 0x020fe200078e00ff */
[----:B------:R-:W-:Y:S01]  /*4060*/  ISETP.NE.AND P6, PT, R88, RZ, PT ;  /* 0x000000ff5800720c */ /* 0x000fe20003fc5270 */
        /* <DEDUP_REMOVED lines=11> */
.L_x_104:
[----:B------:R-:W-:Y:S05]  /*4120*/  BSYNC B0 ;  /* 0x0000000000007941 */ /* 0x000fea0003800000 */
.L_x_103:
        /* <DEDUP_REMOVED lines=13> */
.L_x_106:
[----:B------:R-:W-:Y:S05]  /*4200*/  BSYNC B0 ;  /* 0x0000000000007941 */ /* 0x000fea0003800000 */
.L_x_105:
        /* <DEDUP_REMOVED lines=13> */
.L_x_108:
[----:B------:R-:W-:Y:S05]  /*42e0*/  BSYNC B0 ;  /* 0x0000000000007941 */ /* 0x000fea0003800000 */
.L_x_107:
[----:B-----5:R-:W-:Y:S01]  /*42f0*/  IMAD.U32 R3, R90, 0x10000, RZ ;  /* 0x000100005a037824 */ /* 0x020fe200078e00ff */
[----:B------:R-:W-:Y:S01]  /*4300*/  BSSY B0, `(.L_x_109) ;  /* 0x000000b000007945 */ /* 0x000fe20003800000 */
[----:B------:R-:W-:Y:S02]  /*4310*/  @P4 IMAD.MOV.U32 R2, RZ, RZ, R10 ;  /* 0x000000ffff024224 */ /* 0x000fe400078e000a */
        /* <DEDUP_REMOVED lines=9> */
.L_x_110:
[----:B------:R-:W-:Y:S05]  /*43b0*/  BSYNC B0 ;  /* 0x0000000000007941 */ /* 0x000fea0003800000 */
.L_x_109:
        /* <DEDUP_REMOVED lines=13> */
.L_x_112:
[----:B------:R-:W-:Y:S05]  /*4490*/  BSYNC B0 ;  /* 0x0000000000007941 */ /* 0x000fea0003800000 */
.L_x_111:
        /* <DEDUP_REMOVED lines=13> */
.L_x_114:
[----:B------:R-:W-:Y:S05]  /*4570*/  BSYNC B0 ;  /* 0x0000000000007941 */ /* 0x000fea0003800000 */
.L_x_113:
        /* <DEDUP_REMOVED lines=13> */
.L_x_116:
[----:B------:R-:W-:Y:S05]  /*4650*/  BSYNC B0 ;  /* 0x0000000000007941 */ /* 0x000fea0003800000 */
.L_x_115:
        /* <DEDUP_REMOVED lines=12> */
.L_x_118:
[----:B------:R-:W-:Y:S05]  /*4720*/  BSYNC B0 ;  /* 0x0000000000007941 */ /* 0x000fea0003800000 */
.L_x_117:
        /* <DEDUP_REMOVED lines=13> */
.L_x_120:
[----:B------:R-:W-:Y:S05]  /*4800*/  BSYNC B0 ;  /* 0x0000000000007941 */ /* 0x000fea0003800000 */
.L_x_119:
        /* <DEDUP_REMOVED lines=13> */
.L_x_122:
[----:B------:R-:W-:Y:S05]  /*48e0*/  BSYNC B0 ;  /* 0x0000000000007941 */ /* 0x000fea0003800000 */
.L_x_121:
        /* <DEDUP_REMOVED lines=13> */
.L_x_124:
[----:B------:R-:W-:Y:S05]  /*49c0*/  BSYNC B0 ;  /* 0x0000000000007941 */ /* 0x000fea0003800000 */
.L_x_123:
        /* <DEDUP_REMOVED lines=12> */
.L_x_126:
[----:B------:R-:W-:Y:S05]  /*4a90*/  BSYNC B0 ;  /* 0x0000000000007941 */ /* 0x000fea0003800000 */
.L_x_125:
        /* <DEDUP_REMOVED lines=12> */
.L_x_128:
[----:B------:R-:W-:Y:S05]  /*4b60*/  BSYNC B0 ;  /* 0x0000000000007941 */ /* 0x000fea0003800000 */
.L_x_127:
        /* <DEDUP_REMOVED lines=13> */
.L_x_130:
[----:B------:R-:W-:Y:S05]  /*4c40*/  BSYNC B0 ;  /* 0x0000000000007941 */ /* 0x000fea0003800000 */
.L_x_129:
        /* <DEDUP_REMOVED lines=12> */
.L_x_132:
[----:B------:R-:W-:Y:S05]  /*4d10*/  BSYNC B0 ;  /* 0x0000000000007941 */ /* 0x000fea0003800000 */
.L_x_131:
[----:B0----5:R-:W-:Y:S01]  /*4d20*/  IMAD.U32 R3, R90, 0x10000, RZ ;  /* 0x000100005a037824 */ /* 0x021fe200078e00ff */
[----:B------:R-:W-:Y:S01]  /*4d30*/  ISETP.GT.AND P4, PT, R16, 0x48, P6 ;  /* 0x000000481000780c */ /* 0x000fe20003784270 */
        /* <DEDUP_REMOVED lines=8> */
[----:B------:R-:W-:Y:S05]  /*4dc0*/  @!P4 BRA `(.L_x_134) ;  /* 0x000000000004c947 */ /* 0x000fea0003800000 */
[----:B------:R0:W5:Y:S02]  /*4dd0*/  LDG.E.LTC128B.U16 R90, desc[UR12][R6.64+0x52] ;  /* 0x0000520c065a7981 */ /* 0x000164000c1e1520 */
.L_x_134:
[----:B------:R-:W-:Y:S05]  /*4de0*/  BSYNC B0 ;  /* 0x0000000000007941 */ /* 0x000fea0003800000 */
.L_x_133:
[----:B0----5:R-:W-:Y:S01]  /*4df0*/  IMAD.U32 R3, R90, 0x10000, RZ ;  /* 0x000100005a037824 */ /* 0x021fe200078e00ff */
        /* <DEDUP_REMOVED lines=11> */
.L_x_136:
[----:B------:R-:W-:Y:S05]  /*4eb0*/  BSYNC B0 ;  /* 0x0000000000007941 */ /* 0x000fea0003800000 */
.L_x_135:
        /* <DEDUP_REMOVED lines=12> */
.L_x_138:
[----:B------:R-:W-:Y:S05]  /*4f80*/  BSYNC B0 ;  /* 0x0000000000007941 */ /* 0x000fea0003800000 */
.L_x_137:
        /* <DEDUP_REMOVED lines=12> */
.L_x_140:
[----:B------:R-:W-:Y:S05]  /*5050*/  BSYNC B0 ;  /* 0x0000000000007941 */ /* 0x000fea0003800000 */
.L_x_139:
        /* <DEDUP_REMOVED lines=12> */
.L_x_142:
[----:B------:R-:W-:Y:S05]  /*5120*/  BSYNC B0 ;  /* 0x0000000000007941 */ /* 0x000fea0003800000 */
.L_x_141:
        /* <DEDUP_REMOVED lines=12> */
.L_x_144:
[----:B------:R-:W-:Y:S05]  /*51f0*/  BSYNC B0 ;  /* 0x0000000000007941 */ /* 0x000fea0003800000 */
.L_x_143:
        /* <DEDUP_REMOVED lines=12> */
.L_x_146:
[----:B------:R-:W-:Y:S05]  /*52c0*/  BSYNC B0 ;  /* 0x0000000000007941 */ /* 0x000fea0003800000 */
.L_x_145:
[----:B0----5:R-:W-:Y:S01]  /*52d0*/  IMAD.U32 R3, R90, 0x10000, RZ ;  /* 0x000100005a037824 */ /* 0x021fe200078e00ff */
[----:B------:R-:W-:Y:S01]  /*52e0*/  ISETP.GT.AND P1, PT, R16, 0x48, P1 ;  /* 0x000000481000780c */ /* 0x000fe20000f24270 */
[----:B------:R-:W-:Y:S02]  /*52f0*/  BSSY B0, `(.L_x_147) ;  /* 0x0000007000007945 */ /* 0x000fe40003800000 */
[----:B------:R-:W-:-:S04]  /*5300*/  FMUL R2, R3, R18 ;  /* 0x0000001203027220 */ /* 0x000fc80000400000 */
[----:B------:R-:W-:-:S05]  /*5310*/  FFMA R2, R53, R0, R2 ;  /* 0x0000000035027223 */ /* 0x000fca0000000002 */
[----:B------:R-:W-:-:S05]  /*5320*/  F2FP.BF16.F32.PACK_AB R2, RZ, R2 ;  /* 0x00000002ff02723e */ /* 0x000fca00000010ff */
[----:B------:R0:W-:Y:S01]  /*5330*/  @P2 STG.E.U16 desc[UR12][R56.64+0x72], R2 ;  /* 0x0000720238002986 */ /* 0x0001e2000c10150c */
[----:B------:R-:W-:Y:S05]  /*5340*/  @!P1 BRA `(.L_x_148) ;  /* 0x0000000000049947 */ /* 0x000fea0003800000 */
[----:B------:R0:W5:Y:S02]  /*5350*/  LDG.E.LTC128B.U16 R90, desc[UR12][R6.64+0x70] ;  /* 0x0000700c065a7981 */ /* 0x000164000c1e1520 */
.L_x_148:
[----:B------:R-:W-:Y:S05]  /*5360*/  BSYNC B0 ;  /* 0x0000000000007941 */ /* 0x000fea0003800000 */
.L_x_147:
[----:B-----5:R-:W-:Y:S01]  /*5370*/  IMAD.U32 R3, R90, 0x10000, RZ ;  /* 0x000100005a037824 */ /* 0x020fe200078e00ff */
[----:B------:R-:W-:Y:S01]  /*5380*/  ISETP.GT.AND P0, PT, R16, 0x48, P0 ;  /* 0x000000481000780c */ /* 0x000fe20000704270 */
[----:B0-----:R-:W-:Y:S01]  /*5390*/  @P1 IMAD.MOV.U32 R2, RZ, RZ, R10 ;  /* 0x000000ffff021224 */ /* 0x001fe200078e000a */
        /* <DEDUP_REMOVED lines=9> */
.L_x_150:
[----:B------:R-:W-:Y:S05]  /*5430*/  BSYNC B0 ;  /* 0x0000000000007941 */ /* 0x000fea0003800000 */
.L_x_149:
[----:B0----5:R-:W-:-:S04]  /*5440*/  IMAD.U32 R3, R90, 0x10000, RZ ;  /* 0x000100005a037824 */ /* 0x021fc800078e00ff */
[----:B------:R-:W-:-:S04]  /*5450*/  FMUL R18, R3, R18 ;  /* 0x0000001203127220 */ /* 0x000fc80000400000 */
[----:B------:R-:W-:Y:S01]  /*5460*/  FFMA R18, R55, R0, R18 ;  /* 0x0000000037127223 */ /* 0x000fe20000000012 */
[----:B------:R-:W-:Y:S06]  /*5470*/  @!P0 EXIT ;  /* 0x000000000000894d */ /* 0x000fec0003800000 */
[----:B------:R-:W-:-:S05]  /*5480*/  F2FP.BF16.F32.PACK_AB R18, RZ, R18 ;  /* 0x00000012ff12723e */ /* 0x000fca00000010ff */
[----:B------:R-:W-:Y:S01]  /*5490*/  STG.E.U16 desc[UR12][R10.64+0x72], R18 ;  /* 0x000072120a007986 */ /* 0x000fe2000c10150c */
[----:B------:R-:W-:Y:S05]  /*54a0*/  EXIT ;  /* 0x000000000000794d */ /* 0x000fea0003800000 */
.L_x_28:
[----:B------:R-:W-:Y:S01]  /*54b0*/  ULDC.64 UR4, c[0x0][0x5c8] ;  /* 0x0001720000047ab9 */ /* 0x000fe20000000a00 */
[----:B------:R-:W-:Y:S01]  /*54c0*/  ISETP.GT.AND P2, PT, R17, 0x1, PT ;  /* 0x000000011100780c */ /* 0x000fe20003f44270 */
[-C--:B------:R-:W-:Y:S01]  /*54d0*/  FMUL R56, R56, R0.reuse ;  /* 0x0000000038387220 */ /* 0x080fe20000400000 */
[----:B------:R-:W-:Y:S01]  /*54e0*/  LEA R6, P1, R12, UR4, 0x1 ;  /* 0x000000040c067c11 */ /* 0x000fe2000f8208ff */
[C---:B------:R-:W-:Y:S02]  /*54f0*/  IMAD.SHL.U32 R11, R14.reuse, 0x2, RZ ;  /* 0x000000020e0b7824 */ /* 0x040fe400078e00ff */
[-C--:B------:R-:W-:Y:S01]  /*5500*/  FMUL R57, R57, R0.reuse ;  /* 0x0000000039397220 */ /* 0x080fe20000400000 */
[----:B------:R-:W-:Y:S01]  /*5510*/  SHF.L.U64.HI R15, R14, 0x1, R15 ;  /* 0x000000010e0f7819 */ /* 0x000fe2000001020f */
[-C--:B------:R-:W-:Y:S01]  /*5520*/  FMUL R58, R58, R0.reuse ;  /* 0x000000003a3a7220 */ /* 0x080fe20000400000 */
[----:B------:R-:W-:Y:S01]  /*5530*/  LEA.HI.X R7, R12, UR5, R3, 0x1, P1 ;  /* 0x000000050c077c11 */ /* 0x000fe200088f0c03 */
[-C--:B------:R-:W-:Y:S01]  /*5540*/  FMUL R59, R59, R0.reuse ;  /* 0x000000003b3b7220 */ /* 0x080fe20000400000 */
[----:B------:R-:W-:Y:S01]  /*5550*/  ISETP.GT.AND P1, PT, R16, RZ, P2 ;  /* 0x000000ff1000720c */ /* 0x000fe20001724270 */
[----:B------:R-:W-:Y:S01]  /*5560*/  FMUL R60, R60, R0 ;  /* 0x000000003c3c7220 */ /* 0x000fe20000400000 */
[----:B------:R-:W-:Y:S01]  /*5570*/  F2FP.BF16.F32.PACK_AB R56, RZ, R56 ;  /* 0x00000038ff38723e */ /* 0x000fe200000010ff */
[----:B------:R-:W-:Y:S01]  /*5580*/  FMUL R61, R61, R0 ;  /* 0x000000003d3d7220 */ /* 0x000fe20000400000 */
[----:B------:R-:W-:Y:S01]  /*5590*/  F2FP.BF16.F32.PACK_AB R57, RZ, R57 ;  /* 0x00000039ff39723e */ /* 0x000fe200000010ff */
[----:B------:R-:W-:Y:S01]  /*55a0*/  IMAD.SHL.U32 R9, R92, 0x2, RZ ;  /* 0x000000025c097824 */ /* 0x000fe200078e00ff */
[----:B------:R-:W-:Y:S01]  /*55b0*/  ISETP.GT.AND P5, PT, R17, 0x8, PT ;  /* 0x000000081100780c */ /* 0x000fe20003fa4270 */
[----:B------:R-:W-:Y:S01]  /*55c0*/  @P0 STG.E.U16 desc[UR12][R6.64], R56 ;  /* 0x0000003806000986 */ /* 0x000fe2000c10150c */
[----:B------:R-:W-:Y:S01]  /*55d0*/  IADD3 R4, P0, R11, R6, RZ ;  /* 0x000000060b047210 */ /* 0x000fe20007f1e0ff */
[-C--:B------:R-:W-:Y:S01]  /*55e0*/  FMUL R62, R62, R0.reuse ;  /* 0x000000003e3e7220 */ /* 0x080fe20000400000 */
[----:B------:R-:W-:Y:S01]  /*55f0*/  ISETP.GT.AND P4, PT, R17, 0x9, PT ;  /* 0x000000091100780c */ /* 0x000fe20003f84270 */
[----:B------:R-:W-:Y:S01]  /*5600*/  FMUL R63, R63, R0 ;  /* 0x000000003f3f7220 */ /* 0x000fe20000400000 */
[C---:B------:R-:W-:Y:S01]  /*5610*/  ISETP.GT.AND P3, PT, R16.reuse, 0x8, P6 ;  /* 0x000000081000780c */ /* 0x040fe20003764270 */
[----:B------:R-:W-:Y:S01]  /*5620*/  @P1 IMAD.MOV.U32 R2, RZ, RZ, R6 ;  /* 0x000000ffff021224 */ /* 0x000fe200078e0006 */
[C---:B------:R-:W-:Y:S01]  /*5630*/  ISETP.GT.AND P2, PT, R16.reuse, 0x8, P2 ;  /* 0x000000081000780c */ /* 0x040fe20001744270 */
[--C-:B------:R-:W-:Y:S01]  /*5640*/  @P1 IMAD.MOV.U32 R3, RZ, RZ, R7.reuse ;  /* 0x000000ffff031224 */ /* 0x100fe200078e0007 */
[----:B------:R-:W-:Y:S01]  /*5650*/  F2FP.BF16.F32.PACK_AB R58, RZ, R58 ;  /* 0x0000003aff3a723e */ /* 0x000fe200000010ff */
[----:B------:R-:W-:Y:S01]  /*5660*/  IMAD.X R5, R15, 0x1, R7, P0 ;  /* 0x000000010f057824 */ /* 0x000fe200000e0607 */
[----:B------:R-:W-:Y:S01]  /*5670*/  ISETP.GT.AND P0, PT, R16, RZ, P5 ;  /* 0x000000ff1000720c */ /* 0x000fe20002f04270 */
[-C--:B------:R-:W-:Y:S01]  /*5680*/  FMUL R64, R64, R0.reuse ;  /* 0x0000000040407220 */ /* 0x080fe20000400000 */
[----:B------:R0:W-:Y:S01]  /*5690*/  @P1 STG.E.U16 desc[UR12][R2.64+0x2], R57 ;  /* 0x0000023902001986 */ /* 0x0001e2000c10150c */
[----:B------:R-:W-:Y:S01]  /*56a0*/  ISETP.GT.AND P1, PT, R16, RZ, P4 ;  /* 0x000000ff1000720c */ /* 0x000fe20002724270 */
[-C--:B------:R-:W-:Y:S01]  /*56b0*/  FMUL R65, R65, R0.reuse ;  /* 0x0000000041417220 */ /* 0x080fe20000400000 */
[----:B------:R-:W-:Y:S01]  /*56c0*/  F2FP.BF16.F32.PACK_AB R59, RZ, R59 ;  /* 0x0000003bff3b723e */ /* 0x000fe200000010ff */
[----:B------:R-:W-:Y:S01]  /*56d0*/  FMUL R66, R66, R0 ;  /* 0x0000000042427220 */ /* 0x000fe20000400000 */
[----:B------:R-:W-:Y:S01]  /*56e0*/  F2FP.BF16.F32.PACK_AB R60, RZ, R60 ;  /* 0x0000003cff3c723e */ /* 0x000fe200000010ff */
[----:B------:R-:W-:Y:S01]  /*56f0*/  @P3 STG.E.U16 desc[UR12][R4.64], R58 ;  /* 0x0000003a04003986 */ /* 0x000fe2000c10150c */
[----:B------:R-:W-:Y:S01]  /*5700*/  F2FP.BF16.F32.PACK_AB R61, RZ, R61 ;  /* 0x0000003dff3d723e */ /* 0x000fe200000010ff */
[-C--:B------:R-:W-:Y:S01]  /*5710*/  FMUL R67, R67, R0.reuse ;  /* 0x0000000043437220 */ /* 0x080fe20000400000 */
[----:B------:R-:W-:Y:S01]  /*5720*/  SHF.L.U64.HI R19, R92, 0x1, R19 ;  /* 0x000000015c137819 */ /* 0x000fe20000010213 */
[----:B------:R-:W-:Y:S01]  /*5730*/  @P2 STG.E.U16 desc[UR12][R4.64+0x2], R59 ;  /* 0x0000023b04002986 */ /* 0x000fe2000c10150c */
[----:B------:R-:W-:Y:S01]  /*5740*/  ISETP.GT.AND P2, PT, R16, 0x8, P5 ;  /* 0x000000081000780c */ /* 0x000fe20002f44270 */
[----:B------:R-:W-:Y:S01]  /*5750*/  FMUL R68, R68, R0 ;  /* 0x0000000044447220 */ /* 0x000fe20000400000 */
[----:B------:R-:W-:Y:S01]  /*5760*/  ISETP.GT.AND P3, PT, R17, 0x10, PT ;  /* 0x000000101100780c */ /* 0x000fe20003f64270 */
[----:B------:R-:W-:Y:S01]  /*5770*/  @P0 STG.E.U16 desc[UR12][R6.64+0x10], R60 ;  /* 0x0000103c06000986 */ /* 0x000fe2000c10150c */
[----:B------:R-:W-:Y:S01]  /*5780*/  F2FP.BF16.F32.PACK_AB R62, RZ, R62 ;  /* 0x0000003eff3e723e */ /* 0x000fe200000010ff */
[----:B------:R-:W-:Y:S01]  /*5790*/  FMUL R69, R69, R0 ;  /* 0x0000000045457220 */ /* 0x000fe20000400000 */
[----:B------:R-:W-:Y:S01]  /*57a0*/  F2FP.BF16.F32.PACK_AB R63, RZ, R63 ;  /* 0x0000003fff3f723e */ /* 0x000fe200000010ff */
[----:B------:R-:W-:Y:S01]  /*57b0*/  @P1 STG.E.U16 desc[UR12][R6.64+0x12], R61 ;  /* 0x0000123d06001986 */ /* 0x000fe2000c10150c */
[----:B0-----:R-:W-:Y:S01]  /*57c0*/  IADD3 R2, P0, P1, R9, R6, R11 ;  /* 0x0000000609027210 */ /* 0x001fe2000791e00b */
[----:B------:R-:W-:Y:S01]  /*57d0*/  FMUL R70, R70, R0 ;  /* 0x0000000046467220 */ /* 0x000fe20000400000 */
[----:B------:R-:W-:Y:S01]  /*57e0*/  F2FP.BF16.F32.PACK_AB R64, RZ, R64 ;  /* 0x00000040ff40723e */ /* 0x000fe200000010ff */
[-C--:B------:R-:W-:Y:S01]  /*57f0*/  FMUL R71, R71, R0.reuse ;  /* 0x0000000047477220 */ /* 0x080fe20000400000 */
[----:B------:R-:W-:Y:S01]  /*5800*/  IADD3.X R3, R19, R7, R15, P0, P1 ;  /* 0x0000000713037210 */ /* 0x000fe200007e240f */
[----:B------:R-:W-:Y:S01]  /*5810*/  @P2 STG.E.U16 desc[UR12][R4.64+0x10], R62 ;  /* 0x0000103e04002986 */ /* 0x000fe2000c10150c */
[----:B------:R-:W-:Y:S01]  /*5820*/  ISETP.GT.AND P1, PT, R16, 0x8, P4 ;  /* 0x000000081000780c */ /* 0x000fe20002724270 */
[-C--:B------:R-:W-:Y:S01]  /*5830*/  FMUL R72, R72, R0.reuse ;  /* 0x0000000048487220 */ /* 0x080fe20000400000 */
[----:B------:R-:W-:Y:S01]  /*5840*/  ISETP.GT.AND P0, PT, R16, RZ, P3 ;  /* 0x000000ff1000720c */ /* 0x000fe20001f04270 */
[-C--:B------:R-:W-:Y:S01]  /*5850*/  FMUL R73, R73, R0.reuse ;  /* 0x0000000049497220 */ /* 0x080fe20000400000 */
[----:B------:R-:W-:Y:S01]  /*5860*/  ISETP.GT.AND P2, PT, R17, 0x11, PT ;  /* 0x000000111100780c */ /* 0x000fe20003f44270 */
[-C--:B------:R-:W-:Y:S01]  /*5870*/  FMUL R74, R74, R0.reuse ;  /* 0x000000004a4a7220 */ /* 0x080fe20000400000 */
[----:B------:R-:W-:Y:S01]  /*5880*/  F2FP.BF16.F32.PACK_AB R65, RZ, R65 ;  /* 0x00000041ff41723e */ /* 0x000fe200000010ff */
[----:B------:R-:W-:Y:S01]  /*5890*/  FMUL R75, R75, R0 ;  /* 0x000000004b4b7220 */ /* 0x000fe20000400000 */
[----:B------:R-:W-:Y:S01]  /*58a0*/  F2FP.BF16.F32.PACK_AB R66, RZ, R66 ;  /* 0x00000042ff42723e */ /* 0x000fe200000010ff */
[-C--:B------:R-:W-:Y:S01]  /*58b0*/  FMUL R76, R76, R0.reuse ;  /* 0x000000004c4c7220 */ /* 0x080fe20000400000 */
[----:B------:R-:W-:Y:S01]  /*58c0*/  F2FP.BF16.F32.PACK_AB R67, RZ, R67 ;  /* 0x00000043ff43723e */ /* 0x000fe200000010ff */
[----:B------:R-:W-:Y:S01]  /*58d0*/  FMUL R77, R77, R0 ;  /* 0x000000004d4d7220 */ /* 0x000fe20000400000 */
[----:B------:R-:W-:Y:S01]  /*58e0*/  F2FP.BF16.F32.PACK_AB R68, RZ, R68 ;  /* 0x00000044ff44723e */ /* 0x000fe200000010ff */
[----:B------:R-:W-:Y:S01]  /*58f0*/  @P1 STG.E.U16 desc[UR12][R4.64+0x12], R63 ;  /* 0x0000123f04001986 */ /* 0x000fe2000c10150c */
[----:B------:R-:W-:Y:S01]  /*5900*/  ISETP.GT.AND P1, PT, R17, 0x19, PT ;  /* 0x000000191100780c */ /* 0x000fe20003f24270 */
[-C--:B------:R-:W-:Y:S01]  /*5910*/  FMUL R78, R78, R0.reuse ;  /* 0x000000004e4e7220 */ /* 0x080fe20000400000 */
[----:B------:R-:W-:Y:S01]  /*5920*/  F2FP.BF16.F32.PACK_AB R69, RZ, R69 ;  /* 0x00000045ff45723e */ /* 0x000fe200000010ff */
[----:B------:R-:W-:Y:S01]  /*5930*/  @P0 STG.E.U16 desc[UR12][R6.64+0x20], R64 ;  /* 0x0000204006000986 */ /* 0x000fe2000c10150c */
[----:B------:R-:W-:Y:S01]  /*5940*/  ISETP.GT.AND P0, PT, R16, RZ, P2 ;  /* 0x000000ff1000720c */ /* 0x000fe20001704270 */
[----:B------:R-:W-:Y:S01]  /*5950*/  FMUL R79, R79, R0 ;  /* 0x000000004f4f7220 */ /* 0x000fe20000400000 */
[----:B------:R-:W-:Y:S01]  /*5960*/  F2FP.BF16.F32.PACK_AB R70, RZ, R70 ;  /* 0x00000046ff46723e */ /* 0x000fe200000010ff */
        /* <DEDUP_REMOVED lines=10> */
[----:B------:R-:W-:Y:S01]  /*5a10*/  @P0 STG.E.U16 desc[UR12][R6.64+0x22], R65 ;  /* 0x0000224106000986 */ /* 0x000fe2000c10150c */
[----:B------:R-:W-:Y:S01]  /*5a20*/  ISETP.GT.AND P0, PT, R16, 0x8, P3 ;  /* 0x000000081000780c */ /* 0x000fe20001f04270 */
[-C--:B------:R-:W-:Y:S01]  /*5a30*/  FMUL R85, R85, R0.reuse ;  /* 0x0000000055557220 */ /* 0x080fe20000400000 */
[----:B------:R-:W-:Y:S01]  /*5a40*/  ISETP.GT.AND P5, PT, R17, 0x28, PT ;  /* 0x000000281100780c */ /* 0x000fe20003fa4270 */
        /* <DEDUP_REMOVED lines=8> */
[-C--:B------:R-:W-:Y:S01]  /*5ad0*/  FMUL R26, R26, R0.reuse ;  /* 0x000000001a1a7220 */ /* 0x080fe20000400000 */
[----:B------:R-:W-:Y:S01]  /*5ae0*/  ISETP.GT.AND P4, PT, R17, 0x30, PT ;  /* 0x000000301100780c */ /* 0x000fe20003f84270 */
[----:B------:R-:W-:Y:S01]  /*5af0*/  @P0 STG.E.U16 desc[UR12][R4.64+0x20], R66 ;  /* 0x0000204204000986 */ /* 0x000fe2000c10150c */
[----:B------:R-:W-:Y:S01]  /*5b00*/  ISETP.GT.AND P0, PT, R16, 0x8, P2 ;  /* 0x000000081000780c */ /* 0x000fe20001704270 */
[-C--:B------:R-:W-:Y:S01]  /*5b10*/  FMUL R27, R27, R0.reuse ;  /* 0x000000001b1b7220 */ /* 0x080fe20000400000 */
[----:B------:R-:W-:Y:S01]  /*5b20*/  ISETP.GT.AND P2, PT, R17, 0x18, PT ;  /* 0x000000181100780c */ /* 0x000fe20003f44270 */
[----:B------:R-:W-:Y:S01]  /*5b30*/  FMUL R28, R28, R0 ;  /* 0x000000001c1c7220 */ /* 0x000fe20000400000 */
[----:B------:R-:W-:Y:S01]  /*5b40*/  F2FP.BF16.F32.PACK_AB R80, RZ, R80 ;  /* 0x00000050ff50723e */ /* 0x000fe200000010ff */
        /* <DEDUP_REMOVED lines=8> */
[----:B------:R-:W-:Y:S01]  /*5bd0*/  @P0 STG.E.U16 desc[UR12][R4.64+0x22], R67 ;  /* 0x0000224304000986 */ /* 0x000fe2000c10150c */
[----:B------:R-:W-:Y:S01]  /*5be0*/  ISETP.GT.AND P0, PT, R16, RZ, P2 ;  /* 0x000000ff1000720c */ /* 0x000fe20001704270 */
[----:B------:R-:W-:Y:S01]  /*5bf0*/  FMUL R33, R33, R0 ;  /* 0x0000000021217220 */ /* 0x000fe20000400000 */
[----:B------:R-:W-:Y:S01]  /*5c00*/  F2FP.BF16.F32.PACK_AB R84, RZ, R84 ;  /* 0x00000054ff54723e */ /* 0x000fe200000010ff */
[-C--:B------:R-:W-:Y:S01]  /*5c10*/  FMUL R34, R34, R0.reuse ;  /* 0x0000000022227220 */ /* 0x080fe20000400000 */
[----:B------:R-:W-:Y:S01]  /*5c20*/  P2R R14, PR, RZ, 0x20 ;  /* 0x00000020ff0e7803 */ /* 0x000fe20000000000 */
        /* <DEDUP_REMOVED lines=9> */
[----:B------:R-:W-:Y:S01]  /*5cc0*/  ISETP.GT.AND P0, PT, R16, RZ, P1 ;  /* 0x000000ff1000720c */ /* 0x000fe20000f04270 */
        /* <DEDUP_REMOVED lines=13> */
[----:B------:R-:W-:Y:S01]  /*5da0*/  ISETP.GT.AND P0, PT, R16, 0x8, P2 ;  /* 0x000000081000780c */ /* 0x000fe20001704270 */
        /* <DEDUP_REMOVED lines=22> */
[----:B------:R-:W-:Y:S01]  /*5f10*/  FMUL R0, R55, R0 ;  /* 0x0000000037007220 */ /* 0x000fe20000400000 */
[----:B------:R-:W-:-:S02]  /*5f20*/  F2FP.BF16.F32.PACK_AB R39, RZ, R39 ;  /* 0x00000027ff27723e */ /* 0x000fc400000010ff */
[----:B------:R-:W-:Y:S01]  /*5f30*/  F2FP.BF16.F32.PACK_AB R40, RZ, R40 ;  /* 0x00000028ff28723e */ /* 0x000fe200000010ff */
[----:B------:R-:W-:Y:S01]  /*5f40*/  @P0 STG.E.U16 desc[UR12][R4.64+0x32], R71 ;  /* 0x0000324704000986 */ /* 0x000fe2000c10150c */
[----:B------:R-:W-:Y:S02]  /*5f50*/  ISETP.GT.AND P0, PT, R16, RZ, P2 ;  /* 0x000000ff1000720c */ /* 0x000fe40001704270 */
[----:B------:R-:W-:Y:S02]  /*5f60*/  F2FP.BF16.F32.PACK_AB R41, RZ, R41 ;  /* 0x00000029ff29723e */ /* 0x000fe400000010ff */
[----:B------:R-:W-:Y:S02]  /*5f70*/  F2FP.BF16.F32.PACK_AB R42, RZ, R42 ;  /* 0x0000002aff2a723e */ /* 0x000fe400000010ff */
[----:B------:R-:W-:Y:S02]  /*5f80*/  F2FP.BF16.F32.PACK_AB R43, RZ, R43 ;  /* 0x0000002bff2b723e */ /* 0x000fe400000010ff */
[----:B------:R-:W-:-:S02]  /*5f90*/  F2FP.BF16.F32.PACK_AB R44, RZ, R44 ;  /* 0x0000002cff2c723e */ /* 0x000fc400000010ff */
[----:B------:R-:W-:Y:S02]  /*5fa0*/  F2FP.BF16.F32.PACK_AB R45, RZ, R45 ;  /* 0x0000002dff2d723e */ /* 0x000fe400000010ff */
[----:B------:R-:W-:Y:S01]  /*5fb0*/  F2FP.BF16.F32.PACK_AB R46, RZ, R46 ;  /* 0x0000002eff2e723e */ /* 0x000fe200000010ff */
[----:B------:R-:W-:Y:S01]  /*5fc0*/  @P0 STG.E.U16 desc[UR12][R6.64+0x40], R72 ;  /* 0x0000404806000986 */ /* 0x000fe2000c10150c */
[----:B------:R-:W-:Y:S02]  /*5fd0*/  ISETP.GT.AND P0, PT, R16, RZ, P1 ;  /* 0x000000ff1000720c */ /* 0x000fe40000f04270 */
[----:B------:R-:W-:Y:S02]  /*5fe0*/  F2FP.BF16.F32.PACK_AB R47, RZ, R47 ;  /* 0x0000002fff2f723e */ /* 0x000fe400000010ff */
[----:B------:R-:W-:Y:S02]  /*5ff0*/  F2FP.BF16.F32.PACK_AB R48, RZ, R48 ;  /* 0x00000030ff30723e */ /* 0x000fe400000010ff */
[----:B------:R-:W-:-:S02]  /*6000*/  F2FP.BF16.F32.PACK_AB R49, RZ, R49 ;  /* 0x00000031ff31723e */ /* 0x000fc400000010ff */
[----:B------:R-:W-:Y:S02]  /*6010*/  F2FP.BF16.F32.PACK_AB R50, RZ, R50 ;  /* 0x00000032ff32723e */ /* 0x000fe400000010ff */
[----:B------:R-:W-:Y:S02]  /*6020*/  F2FP.BF16.F32.PACK_AB R51, RZ, R51 ;  /* 0x00000033ff33723e */ /* 0x000fe400000010ff */
[----:B------:R-:W-:Y:S01]  /*6030*/  F2FP.BF16.F32.PACK_AB R52, RZ, R52 ;  /* 0x00000034ff34723e */ /* 0x000fe200000010ff */
[----:B------:R-:W-:Y:S01]  /*6040*/  @P0 STG.E.U16 desc[UR12][R6.64+0x42], R73 ;  /* 0x0000424906000986 */ /* 0x000fe2000c10150c */
[----:B------:R-:W-:Y:S02]  /*6050*/  ISETP.GT.AND P0, PT, R16, 0x8, P2 ;  /* 0x000000081000780c */ /* 0x000fe40001704270 */
[----:B------:R-:W-:Y:S02]  /*6060*/  ISETP.GT.AND P2, PT, R17, 0x38, PT ;  /* 0x000000381100780c */ /* 0x000fe40003f44270 */
[----:B------:R-:W-:-:S02]  /*6070*/  F2FP.BF16.F32.PACK_AB R53, RZ, R53 ;  /* 0x00000035ff35723e */ /* 0x000fc400000010ff */
[----:B------:R-:W-:-:S07]  /*6080*/  F2FP.BF16.F32.PACK_AB R54, RZ, R54 ;  /* 0x00000036ff36723e */ /* 0x000fce00000010ff */
[----:B------:R-:W-:Y:S01]  /*6090*/  @P0 STG.E.U16 desc[UR12][R4.64+0x40], R74 ;  /* 0x0000404a04000986 */ /* 0x000fe2000c10150c */
[----:B------:R-:W-:-:S13]  /*60a0*/  ISETP.GT.AND P0, PT, R16, 0x8, P1 ;  /* 0x000000081000780c */ /* 0x000fda0000f04270 */
[----:B------:R-:W-:Y:S01]  /*60b0*/  @P0 STG.E.U16 desc[UR12][R4.64+0x42], R75 ;  /* 0x0000424b04000986 */ /* 0x000fe2000c10150c */
[----:B------:R-:W-:-:S13]  /*60c0*/  ISETP.GT.AND P0, PT, R16, RZ, P5 ;  /* 0x000000ff1000720c */ /* 0x000fda0002f04270 */
[----:B------:R-:W-:Y:S01]  /*60d0*/  @P0 STG.E.U16 desc[UR12][R6.64+0x50], R76 ;  /* 0x0000504c06000986 */ /* 0x000fe2000c10150c */
[----:B------:R-:W-:-:S04]  /*60e0*/  ISETP.GT.AND P0, PT, R17, 0x29, PT ;  /* 0x000000291100780c */ /* 0x000fc80003f04270 */
[----:B------:R-:W-:-:S13]  /*60f0*/  ISETP.GT.AND P1, PT, R16, RZ, P0 ;  /* 0x000000ff1000720c */ /* 0x000fda0000724270 */
[----:B------:R-:W-:Y:S01]  /*6100*/  @P1 STG.E.U16 desc[UR12][R6.64+0x52], R77 ;  /* 0x0000524d06001986 */ /* 0x000fe2000c10150c */
[----:B------:R-:W-:-:S13]  /*6110*/  ISETP.GT.AND P1, PT, R16, 0x8, P5 ;  /* 0x000000081000780c */ /* 0x000fda0002f24270 */
[----:B------:R-:W-:Y:S01]  /*6120*/  @P1 STG.E.U16 desc[UR12][R4.64+0x50], R78 ;  /* 0x0000504e04001986 */ /* 0x000fe2000c10150c */
[----:B------:R-:W-:-:S13]  /*6130*/  ISETP.GT.AND P1, PT, R16, 0x8, P0 ;  /* 0x000000081000780c */ /* 0x000fda0000724270 */
[----:B------:R-:W-:Y:S01]  /*6140*/  @P1 STG.E.U16 desc[UR12][R4.64+0x52], R79 ;  /* 0x0000524f04001986 */ /* 0x000fe2000c10150c */
[----:B------:R-:W-:-:S13]  /*6150*/  ISETP.GT.AND P1, PT, R16, RZ, P4 ;  /* 0x000000ff1000720c */ /* 0x000fda0002724270 */
[----:B------:R-:W-:Y:S01]  /*6160*/  @P1 STG.E.U16 desc[UR12][R6.64+0x60], R80 ;  /* 0x0000605006001986 */ /* 0x000fe2000c10150c */
[----:B------:R-:W-:-:S13]  /*6170*/  ISETP.GT.AND P1, PT, R16, RZ, P3 ;  /* 0x000000ff1000720c */ /* 0x000fda0001f24270 */
[----:B------:R-:W-:Y:S01]  /*6180*/  @P1 STG.E.U16 desc[UR12][R6.64+0x62], R81 ;  /* 0x0000625106001986 */ /* 0x000fe2000c10150c */
[----:B------:R-:W-:-:S13]  /*6190*/  ISETP.GT.AND P1, PT, R16, 0x8, P4 ;  /* 0x000000081000780c */ /* 0x000fda0002724270 */
[----:B------:R-:W-:Y:S01]  /*61a0*/  @P1 STG.E.U16 desc[UR12][R4.64+0x60], R82 ;  /* 0x0000605204001986 */ /* 0x000fe2000c10150c */
[----:B------:R-:W-:-:S13]  /*61b0*/  ISETP.GT.AND P1, PT, R16, 0x8, P3 ;  /* 0x000000081000780c */ /* 0x000fda0001f24270 */
[----:B------:R-:W-:Y:S01]  /*61c0*/  @P1 STG.E.U16 desc[UR12][R4.64+0x62], R83 ;  /* 0x0000625304001986 */ /* 0x000fe2000c10150c */
[----:B------:R-:W-:-:S05]  /*61d0*/  IADD3 R10, P1, R9, R4, RZ ;  /* 0x00000004090a7210 */ /* 0x000fca0007f3e0ff */
[----:B------:R-:W-:Y:S01]  /*61e0*/  IMAD.X R11, R19, 0x1, R5, P1 ;  /* 0x00000001130b7824 */ /* 0x000fe200008e0605 */
[----:B------:R-:W-:-:S13]  /*61f0*/  ISETP.GT.AND P1, PT, R16, RZ, P2 ;  /* 0x000000ff1000720c */ /* 0x000fda0001724270 */
[----:B------:R-:W-:Y:S01]  /*6200*/  @P1 STG.E.U16 desc[UR12][R6.64+0x70], R84 ;  /* 0x0000705406001986 */ /* 0x000fe2000c10150c */
[----:B------:R-:W-:-:S05]  /*6210*/  IADD3 R12, P1, R9, R4, RZ ;  /* 0x00000004090c7210 */ /* 0x000fca0007f3e0ff */
[----:B------:R-:W-:Y:S01]  /*6220*/  IMAD.X R13, R19, 0x1, R5, P1 ;  /* 0x00000001130d7824 */ /* 0x000fe200008e0605 */
[----:B------:R-:W-:-:S05]  /*6230*/  IADD3 R8, P1, R9, R6, RZ ;  /* 0x0000000609087210 */ /* 0x000fca0007f3e0ff */
[----:B------:R-:W-:Y:S01]  /*6240*/  IMAD.X R9, R19, 0x1, R7, P1 ;  /* 0x0000000113097824 */ /* 0x000fe200008e0607 */
[----:B------:R-:W-:-:S04]  /*6250*/  ISETP.GT.AND P1, PT, R17, 0x39, PT ;  /* 0x000000391100780c */ /* 0x000fc80003f24270 */
[----:B------:R-:W-:-:S13]  /*6260*/  ISETP.GT.AND P5, PT, R16, RZ, P1 ;  /* 0x000000ff1000720c */ /* 0x000fda0000fa4270 */
[----:B------:R-:W-:Y:S01]  /*6270*/  @P5 STG.E.U16 desc[UR12][R6.64+0x72], R85 ;  /* 0x0000725506005986 */ /* 0x000fe2000c10150c */
[----:B------:R-:W-:-:S13]  /*6280*/  ISETP.GT.AND P5, PT, R16, 0x8, P2 ;  /* 0x000000081000780c */ /* 0x000fda00017a4270 */
[----:B------:R-:W-:Y:S01]  /*6290*/  @P5 STG.E.U16 desc[UR12][R4.64+0x70], R86 ;  /* 0x0000705604005986 */ /* 0x000fe2000c10150c */
[----:B------:R-:W-:-:S13]  /*62a0*/  ISETP.GT.AND P5, PT, R16, 0x8, P1 ;  /* 0x000000081000780c */ /* 0x000fda0000fa4270 */
[----:B------:R0:W-:Y:S01]  /*62b0*/  @P5 STG.E.U16 desc[UR12][R4.64+0x72], R87 ;  /* 0x0000725704005986 */ /* 0x0001e2000c10150c */
[C---:B------:R-:W-:Y:S02]  /*62c0*/  ISETP.GT.AND P5, PT, R16.reuse, 0x40, P6 ;  /* 0x000000401000780c */ /* 0x040fe400037a4270 */
[----:B------:R-:W-:-:S11]  /*62d0*/  ISETP.GT.AND P6, PT, R16, 0x48, P6 ;  /* 0x000000481000780c */ /* 0x000fd600037c4270 */
[----:B------:R-:W-:Y:S01]  /*62e0*/  @P5 STG.E.U16 desc[UR12][R8.64], R24 ;  /* 0x0000001808005986 */ /* 0x000fe2000c10150c */
[----:B------:R-:W-:-:S04]  /*62f0*/  ISETP.GT.AND P5, PT, R17, 0x1, PT ;  /* 0x000000011100780c */ /* 0x000fc80003fa4270 */
[----:B------:R-:W-:-:S13]  /*6300*/  ISETP.GT.AND P5, PT, R16, 0x40, P5 ;  /* 0x000000401000780c */ /* 0x000fda0002fa4270 */
[----:B0-----:R-:W-:Y:S02]  /*6310*/  @P5 IMAD.MOV.U32 R4, RZ, RZ, R8 ;  /* 0x000000ffff045224 */ /* 0x001fe400078e0008 */
[----:B------:R-:W-:-:S05]  /*6320*/  @P5 IMAD.MOV.U32 R5, RZ, RZ, R9 ;  /* 0x000000ffff055224 */ /* 0x000fca00078e0009 */
[----:B------:R0:W-:Y:S01]  /*6330*/  @P5 STG.E.U16 desc[UR12][R4.64+0x2], R25 ;  /* 0x0000021904005986 */ /* 0x0001e2000c10150c */
[----:B------:R-:W-:-:S03]  /*6340*/  ISETP.NE.AND P5, PT, R14, RZ, PT ;  /* 0x000000ff0e00720c */ /* 0x000fc60003fa5270 */
[----:B------:R-:W-:Y:S01]  /*6350*/  @P6 STG.E.U16 desc[UR12][R10.64], R26 ;  /* 0x0000001a0a006986 */ /* 0x000fe2000c10150c */
[----:B------:R-:W-:-:S04]  /*6360*/  ISETP.GT.AND P6, PT, R17, 0x1, PT ;  /* 0x000000011100780c */ /* 0x000fc80003fc4270 */
[----:B------:R-:W-:-:S13]  /*6370*/  ISETP.GT.AND P6, PT, R16, 0x48, P6 ;  /* 0x000000481000780c */ /* 0x000fda00037c4270 */
[----:B------:R-:W-:Y:S01]  /*6380*/  @P6 STG.E.U16 desc[UR12][R12.64+0x2], R27 ;  /* 0x0000021b0c006986 */ /* 0x000fe2000c10150c */
[----:B------:R-:W-:-:S04]  /*6390*/  ISETP.GT.AND P6, PT, R17, 0x8, PT ;  /* 0x000000081100780c */ /* 0x000fc80003fc4270 */
[----:B------:R-:W-:-:S13]  /*63a0*/  ISETP.GT.AND P6, PT, R16, 0x40, P6 ;  /* 0x000000401000780c */ /* 0x000fda00037c4270 */
[----:B0-----:R-:W-:Y:S02]  /*63b0*/  @P6 IMAD.MOV.U32 R4, RZ, RZ, R8 ;  /* 0x000000ffff046224 */ /* 0x001fe400078e0008 */
[----:B------:R-:W-:-:S05]  /*63c0*/  @P6 IMAD.MOV.U32 R5, RZ, RZ, R9 ;  /* 0x000000ffff056224 */ /* 0x000fca00078e0009 */
[----:B------:R0:W-:Y:S01]  /*63d0*/  @P6 STG.E.U16 desc[UR12][R4.64+0x10], R28 ;  /* 0x0000101c04006986 */ /* 0x0001e2000c10150c */
[----:B------:R-:W-:-:S04]  /*63e0*/  ISETP.GT.AND P6, PT, R17, 0x9, PT ;  /* 0x000000091100780c */ /* 0x000fc80003fc4270 */
[----:B------:R-:W-:-:S13]  /*63f0*/  ISETP.GT.AND P6, PT, R16, 0x40, P6 ;  /* 0x000000401000780c */ /* 0x000fda00037c4270 */
[----:B0-----:R-:W-:Y:S02]  /*6400*/  @P6 IMAD.MOV.U32 R4, RZ, RZ, R8 ;  /* 0x000000ffff046224 */ /* 0x001fe400078e0008 */
[----:B------:R-:W-:-:S05]  /*6410*/  @P6 IMAD.MOV.U32 R5, RZ, RZ, R9 ;  /* 0x000000ffff056224 */ /* 0x000fca00078e0009 */
[----:B------:R0:W-:Y:S01]  /*6420*/  @P6 STG.E.U16 desc[UR12][R4.64+0x12], R29 ;  /* 0x0000121d04006986 */ /* 0x0001e2000c10150c */
[----:B------:R-:W-:-:S04]  /*6430*/  ISETP.GT.AND P6, PT, R17, 0x8, PT ;  /* 0x000000081100780c */ /* 0x000fc80003fc4270 */
[----:B------:R-:W-:-:S13]  /*6440*/  ISETP.GT.AND P6, PT, R16, 0x48, P6 ;  /* 0x000000481000780c */ /* 0x000fda00037c4270 */
        /* <DEDUP_REMOVED lines=52> */
[C---:B------:R-:W-:Y:S02]  /*6790*/  ISETP.GT.AND P6, PT, R16.reuse, 0x40, P5 ;  /* 0x000000401000780c */ /* 0x040fe40002fc4270 */
[----:B------:R-:W-:-:S11]  /*67a0*/  ISETP.GT.AND P5, PT, R16, 0x48, P5 ;  /* 0x000000481000780c */ /* 0x000fd60002fa4270 */
[----:B0-----:R-:W-:Y:S02]  /*67b0*/  @P6 IMAD.MOV.U32 R4, RZ, RZ, R8 ;  /* 0x000000ffff046224 */ /* 0x001fe400078e0008 */
[----:B------:R-:W-:-:S05]  /*67c0*/  @P6 IMAD.MOV.U32 R5, RZ, RZ, R9 ;  /* 0x000000ffff056224 */ /* 0x000fca00078e0009 */
[----:B------:R0:W-:Y:S01]  /*67d0*/  @P6 STG.E.U16 desc[UR12][R4.64+0x50], R44 ;  /* 0x0000502c04006986 */ /* 0x0001e2000c10150c */
[C---:B------:R-:W-:Y:S02]  /*67e0*/  ISETP.GT.AND P6, PT, R16.reuse, 0x40, P0 ;  /* 0x000000401000780c */ /* 0x040fe400007c4270 */
[----:B------:R-:W-:-:S11]  /*67f0*/  ISETP.GT.AND P0, PT, R16, 0x48, P0 ;  /* 0x000000481000780c */ /* 0x000fd60000704270 */
[----:B0-----:R-:W-:Y:S02]  /*6800*/  @P6 IMAD.MOV.U32 R4, RZ, RZ, R8 ;  /* 0x000000ffff046224 */ /* 0x001fe400078e0008 */
[----:B------:R-:W-:-:S05]  /*6810*/  @P6 IMAD.MOV.U32 R5, RZ, RZ, R9 ;  /* 0x000000ffff056224 */ /* 0x000fca00078e0009 */
[----:B------:R0:W-:Y:S01]  /*6820*/  @P6 STG.E.U16 desc[UR12][R4.64+0x52], R45 ;  /* 0x0000522d04006986 */ /* 0x0001e2000c10150c */
[C---:B------:R-:W-:Y:S02]  /*6830*/  ISETP.GT.AND P6, PT, R16.reuse, 0x40, P4 ;  /* 0x000000401000780c */ /* 0x040fe400027c4270 */
[C---:B------:R-:W-:Y:S01]  /*6840*/  ISETP.GT.AND P4, PT, R16.reuse, 0x48, P4 ;  /* 0x000000481000780c */ /* 0x040fe20002784270 */
[----:B------:R-:W-:Y:S01]  /*6850*/  @P5 STG.E.U16 desc[UR12][R2.64+0x50], R46 ;  /* 0x0000502e02005986 */ /* 0x000fe2000c10150c */
[C---:B------:R-:W-:Y:S02]  /*6860*/  ISETP.GT.AND P5, PT, R16.reuse, 0x40, P1 ;  /* 0x000000401000780c */ /* 0x040fe40000fa4270 */
[C---:B------:R-:W-:Y:S01]  /*6870*/  ISETP.GT.AND P1, PT, R16.reuse, 0x48, P1 ;  /* 0x000000481000780c */ /* 0x040fe20000f24270 */
[----:B------:R-:W-:Y:S01]  /*6880*/  @P0 STG.E.U16 desc[UR12][R2.64+0x52], R47 ;  /* 0x0000522f02000986 */ /* 0x000fe2000c10150c */
[C---:B------:R-:W-:Y:S02]  /*6890*/  ISETP.GT.AND P0, PT, R16.reuse, 0x40, P3 ;  /* 0x000000401000780c */ /* 0x040fe40001f04270 */
[----:B------:R-:W-:-:S03]  /*68a0*/  ISETP.GT.AND P3, PT, R16, 0x48, P3 ;  /* 0x000000481000780c */ /* 0x000fc60001f64270 */
[----:B0-----:R-:W-:Y:S02]  /*68b0*/  @P6 IMAD.MOV.U32 R4, RZ, RZ, R8 ;  /* 0x000000ffff046224 */ /* 0x001fe400078e0008 */
[----:B------:R-:W-:-:S05]  /*68c0*/  @P6 IMAD.MOV.U32 R5, RZ, RZ, R9 ;  /* 0x000000ffff056224 */ /* 0x000fca00078e0009 */
[----:B------:R0:W-:Y:S01]  /*68d0*/  @P6 STG.E.U16 desc[UR12][R4.64+0x60], R48 ;  /* 0x0000603004006986 */ /* 0x0001e2000c10150c */
[C---:B------:R-:W-:Y:S02]  /*68e0*/  ISETP.GT.AND P6, PT, R16.reuse, 0x40, P2 ;  /* 0x000000401000780c */ /* 0x040fe400017c4270 */
[----:B------:R-:W-:Y:S01]  /*68f0*/  ISETP.GT.AND P2, PT, R16, 0x48, P2 ;  /* 0x000000481000780c */ /* 0x000fe20001744270 */
[----:B0-----:R-:W-:Y:S02]  /*6900*/  @P0 IMAD.MOV.U32 R4, RZ, RZ, R8 ;  /* 0x000000ffff040224 */ /* 0x001fe400078e0008 */
[----:B------:R-:W-:-:S05]  /*6910*/  @P0 IMAD.MOV.U32 R5, RZ, RZ, R9 ;  /* 0x000000ffff050224 */ /* 0x000fca00078e0009 */
[----:B------:R0:W-:Y:S04]  /*6920*/  @P0 STG.E.U16 desc[UR12][R4.64+0x62], R49 ;  /* 0x0000623104000986 */ /* 0x0001e8000c10150c */
[----:B------:R1:W-:Y:S04]  /*6930*/  @P4 STG.E.U16 desc[UR12][R2.64+0x60], R50 ;  /* 0x0000603202004986 */ /* 0x0003e8000c10150c */
[----:B------:R1:W-:Y:S01]  /*6940*/  @P3 STG.E.U16 desc[UR12][R2.64+0x62], R51 ;  /* 0x0000623302003986 */ /* 0x0003e2000c10150c */
[----:B0-----:R-:W-:Y:S02]  /*6950*/  @P6 IMAD.MOV.U32 R4, RZ, RZ, R8 ;  /* 0x000000ffff046224 */ /* 0x001fe400078e0008 */
[----:B------:R-:W-:-:S05]  /*6960*/  @P6 IMAD.MOV.U32 R5, RZ, RZ, R9 ;  /* 0x000000ffff056224 */ /* 0x000fca00078e0009 */
[----:B------:R1:W-:Y:S04]  /*6970*/  @P6 STG.E.U16 desc[UR12][R4.64+0x70], R52 ;  /* 0x0000703404006986 */ /* 0x0003e8000c10150c */
[----:B------:R1:W-:Y:S04]  /*6980*/  @P5 STG.E.U16 desc[UR12][R8.64+0x72], R53 ;  /* 0x0000723508005986 */ /* 0x0003e8000c10150c */
[----:B------:R1:W-:Y:S01]  /*6990*/  @P2 STG.E.U16 desc[UR12][R2.64+0x70], R54 ;  /* 0x0000703602002986 */ /* 0x0003e2000c10150c */
[----:B------:R-:W-:Y:S05]  /*69a0*/  @!P1 EXIT ;  /* 0x000000000000994d */ /* 0x000fea0003800000 */
[----:B------:R-:W-:-:S05]  /*69b0*/  F2FP.BF16.F32.PACK_AB R0, RZ, R0 ;  /* 0x00000000ff00723e */ /* 0x000fca00000010ff */
[----:B------:R-:W-:Y:S01]  /*69c0*/  STG.E.U16 desc[UR12][R2.64+0x72], R0 ;  /* 0x0000720002007986 */ /* 0x000fe2000c10150c */
[----:B------:R-:W-:Y:S05]  /*69d0*/  EXIT ;  /* 0x000000000000794d */ /* 0x000fea0003800000 */
.L_x_14:
[----:B------:R-:W-:-:S13]  /*69e0*/  ISETP.NE.AND P0, PT, R8, RZ, PT ;  /* 0x000000ff0800720c */ /* 0x000fda0003f05270 */
[----:B------:R-:W-:Y:S05]  /*69f0*/  @P0 EXIT ;  /* 0x000000000000094d */ /* 0x000fea0003800000 */
[----:B------:R-:W-:-:S13]  /*6a00*/  ELECT P0, URZ, PT ;  /* 0x00000000003f782f */ /* 0x000fda0003800000 */
[----:B------:R-:W-:Y:S05]  /*6a10*/  @!P0 BRA `(.L_x_151) ;  /* 0x00000004009c8947 */ /* 0x000fea0003800000 */
[----:B------:R-:W-:-:S13]  /*6a20*/  ISETP.GE.AND P0, PT, R7, 0x1, PT ;  /* 0x000000010700780c */ /* 0x000fda0003f06270 */
[----:B------:R-:W-:Y:S05]  /*6a30*/  @!P0 BRA `(.L_x_151) ;  /* 0x0000000400948947 */ /* 0x000fea0003800000 */
[----:B------:R-:W0:Y:S01]  /*6a40*/  S2R R2, SR_CgaCtaId ;  /* 0x0000000000027919 */ /* 0x000e220000008800 */
[----:B------:R-:W1:Y:S01]  /*6a50*/  LDC.64 R6, c[0x0][0x4d8] ;  /* 0x00013600ff067b82 */ /* 0x000e620000000a00 */
[----:B------:R-:W-:Y:S01]  /*6a60*/  LOP3.LUT P0, RZ, R11, 0x1f, RZ, 0xc0, !PT ;  /* 0x0000001f0bff7812 */ /* 0x000fe2000780c0ff */
[----:B------:R-:W-:Y:S01]  /*6a70*/  IMAD.SHL.U32 R12, R12, 0x80, RZ ;  /* 0x000000800c0c7824 */ /* 0x000fe200078e00ff */
[----:B------:R-:W-:Y:S01]  /*6a80*/  ULDC.64 UR4, c[0x0][0x4b0] ;  /* 0x00012c0000047ab9 */ /* 0x000fe20000000a00 */
[----:B------:R-:W-:Y:S01]  /*6a90*/  ISETP.NE.AND P2, PT, R13, RZ, PT ;  /* 0x000000ff0d00720c */ /* 0x000fe20003f45270 */
[----:B------:R-:W-:Y:S01]  /*6aa0*/  IMAD.SHL.U32 R95, R95, 0x40, RZ ;  /* 0x000000405f5f7824 */ /* 0x000fe200078e00ff */
[----:B------:R-:W-:Y:S01]  /*6ab0*/  ISETP.NE.OR P0, PT, R13, RZ, !P0 ;  /* 0x000000ff0d00720c */ /* 0x000fe20004705670 */
[----:B------:R-:W-:Y:S01]  /*6ac0*/  IMAD.MOV.U32 R4, RZ, RZ, 0x1 ;  /* 0x00000001ff047424 */ /* 0x000fe200078e00ff */
[----:B------:R-:W-:Y:S01]  /*6ad0*/  LOP3.LUT R13, R3, 0x2, RZ, 0xfc, !PT ;  /* 0x00000002030d7812 */ /* 0x000fe200078efcff */
[----:B------:R-:W-:-:S02]  /*6ae0*/  IMAD.MOV.U32 R14, RZ, RZ, RZ ;  /* 0x000000ffff0e7224 */ /* 0x000fc400078e00ff */
[----:B------:R-:W-:Y:S02]  /*6af0*/  VIADD R11, R12, 0x40 ;  /* 0x000000400c0b7836 */ /* 0x000fe40000000000 */
[----:B-1----:R-:W-:Y:S02]  /*6b00*/  IMAD R21, R21, UR4, R6 ;  /* 0x0000000415157c24 */ /* 0x002fe4000f8e0206 */
[----:B------:R-:W-:Y:S02]  /*6b10*/  IMAD R94, R94, UR5, R7 ;  /* 0x000000055e5e7c24 */ /* 0x000fe4000f8e0207 */
[----:B------:R-:W-:Y:S02]  /*6b20*/  IMAD.MOV.U32 R7, RZ, RZ, RZ ;  /* 0x000000ffff077224 */ /* 0x000fe400078e00ff */
[----:B------:R-:W-:Y:S02]  /*6b30*/  IMAD.MOV.U32 R6, RZ, RZ, R5 ;  /* 0x000000ffff067224 */ /* 0x000fe400078e0005 */
[----:B0----5:R-:W-:-:S02]  /*6b40*/  IMAD.SHL.U32 R0, R2, 0x800, RZ ;  /* 0x0000080002007824 */ /* 0x021fc400078e00ff */
[----:B------:R-:W-:-:S03]  /*6b50*/  IMAD.SHL.U32 R2, R2, 0x20, RZ ;  /* 0x0000002002027824 */ /* 0x000fc600078e00ff */
[----:B------:R-:W-:-:S07]  /*6b60*/  LOP3.LUT R0, R0, 0x800, RZ, 0xc0, !PT ;  /* 0x0000080000007812 */ /* 0x000fce00078ec0ff */
.L_x_155:
[----:B------:R-:W0:Y:S01]  /*6b70*/  S2R R9, SR_CgaCtaId ;  /* 0x0000000000097919 */ /* 0x000e220000008800 */
[----:B------:R-:W-:-:S04]  /*6b80*/  MOV R8, 0x400 ;  /* 0x0000040000087802 */ /* 0x000fc80000000f00 */
[----:B0-----:R-:W-:Y:S02]  /*6b90*/  LEA R10, R9, R8, 0x18 ;  /* 0x00000008090a7211 */ /* 0x001fe400078ec0ff */
[----:B------:R-:W-:-:S03]  /*6ba0*/  SHF.L.U32 R8, R4, 0x1f, RZ ;  /* 0x0000001f04087819 */ /* 0x000fc600000006ff */
[----:B------:R-:W-:-:S07]  /*6bb0*/  IMAD R9, R7, 0x8, R10 ;  /* 0x0000000807097824 */ /* 0x000fce00078e020a */
.L_x_152:
[----:B0-----:R0:W1:Y:S02]  /*6bc0*/  SYNCS.PHASECHK.TRANS64.TRYWAIT P1, [R9+URZ+0x36048], R8 ;  /* 0x03604808090075a7 */ /* 0x001064000802017f */
[----:B-1----:R-:W-:Y:S05]  /*6bd0*/  @!P1 NANOSLEEP.SYNCS 0x989680 ;  /* 0x009896800000995d */ /* 0x002fea0003900000 */
[----:B------:R-:W1:Y:S02]  /*6be0*/  @!P1 SYNCS.PHASECHK.TRANS64 P1, [R9+URZ+0x36048], R8 ;  /* 0x03604808090095a7 */ /* 0x000e64000802007f */
[----:B-1----:R-:W-:Y:S05]  /*6bf0*/  @!P1 BRA `(.L_x_152) ;  /* 0xfffffffc00f09947 */ /* 0x002fea000383ffff */
[----:B0-----:R-:W0:Y:S02]  /*6c00*/  @!P2 LDC R8, c[0x0][0x500] ;  /* 0x00014000ff08ab82 */ /* 0x001e240000000800 */
[----:B0-----:R0:W-:Y:S02]  /*6c10*/  @!P2 SYNCS.ARRIVE.TRANS64 RZ, [R9+URZ+0x36000], R8 ;  /* 0x0360000809ffa9a7 */ /* 0x0011e4000800003f */
[----:B0-----:R-:W-:-:S04]  /*6c20*/  PRMT R8, R13, 0x9910, RZ ;  /* 0x000099100d087816 */ /* 0x001fc800000000ff */
[----:B------:R-:W-:-:S13]  /*6c30*/  ISETP.NE.AND P1, PT, R8, 0x2, PT ;  /* 0x000000020800780c */ /* 0x000fda0003f25270 */
[----:B------:R-:W-:Y:S05]  /*6c40*/  @P1 BRA `(.L_x_153) ;  /* 0x0000000000041947 */ /* 0x000fea0003800000 */
[----:B------:R-:W-:Y:S01]  /*6c50*/  BPT.TRAP 0x1 ;  /* 0x000000040000795c */ /* 0x000fe20000300000 */
.L_x_153:
[----:B------:R-:W-:Y:S05]  /*6c60*/  @P0 BRA `(.L_x_154) ;  /* 0x0000000000040947 */ /* 0x000fea0003800000 */
[----:B------:R-:W-:Y:S01]  /*6c70*/  BPT.TRAP 0x1 ;  /* 0x000000040000795c */ /* 0x000fe20000300000 */
.L_x_154:
[----:B------:R-:W-:Y:S01]  /*6c80*/  R2UR UR7, R14 ;  /* 0x000000000e0772ca */ /* 0x000fe200000e0000 */
[----:B------:R-:W-:Y:S01]  /*6c90*/  ULDC UR10, c[0x0][0x48c] ;  /* 0x00012300000a7ab9 */ /* 0x000fe20000000800 */
[----:B------:R-:W-:Y:S01]  /*6ca0*/  R2UR UR19, R2 ;  /* 0x00000000021372ca */ /* 0x000fe200000e0000 */
[----:B------:R-:W-:Y:S01]  /*6cb0*/  UISETP.NE.AND UP0, UPT, UR10, 0x1, UPT ;  /* 0x000000010a00788c */ /* 0x000fe2000bf05270 */
[C---:B------:R-:W-:Y:S01]  /*6cc0*/  R2UR UR6, R7.reuse ;  /* 0x00000000070672ca */ /* 0x040fe200000e0000 */
[----:B------:R-:W-:Y:S01]  /*6cd0*/  ULDC UR12, c[0x0][0x498] ;  /* 0x00012600000c7ab9 */ /* 0x000fe20000000800 */
[----:B------:R-:W-:Y:S01]  /*6ce0*/  IMAD R8, R7, 0x1000, R0 ;  /* 0x0000100007087824 */ /* 0x000fe200078e0200 */
[----:B------:R-:W-:Y:S01]  /*6cf0*/  R2UR UR13, R9 ;  /* 0x00000000090d72ca */ /* 0x000fe200000e0000 */
[----:B------:R-:W-:Y:S01]  /*6d00*/  ULDC.64 UR26, c[0x0][0x198] ;  /* 0x00006600001a7ab9 */ /* 0x000fe20000000a00 */
[----:B------:R-:W-:Y:S01]  /*6d10*/  PRMT R9, R21, 0x40, R94 ;  /* 0x0000004015097816 */ /* 0x000fe2000000005e */
[----:B------:R-:W-:Y:S01]  /*6d20*/  IMAD R8, R8, 0x2, R10 ;  /* 0x0000000208087824 */ /* 0x000fe200078e020a */
[----:B------:R-:W-:Y:S01]  /*6d30*/  UIADD3 UR20, UP1, UR26, 0xf0, URZ ;  /* 0x000000f01a147890 */ /* 0x000fe2000ff3e03f */
[----:B------:R-:W-:Y:S01]  /*6d40*/  ISETP.GT.AND P3, PT, R6, 0x1, PT ;  /* 0x000000010600780c */ /* 0x000fe20003f64270 */
[----:B------:R-:W-:Y:S01]  /*6d50*/  USHF.L.U32 UR7, UR7, 0x6, URZ ;  /* 0x0000000607077899 */ /* 0x000fe2000800063f */
[----:B------:R-:W-:Y:S01]  /*6d60*/  VIADD R7, R7, 0x1 ;  /* 0x0000000107077836 */ /* 0x000fe20000000000 */
[----:B------:R-:W-:Y:S01]  /*6d70*/  @UP0 ULDC.64 UR8, c[0x0][0x490] ;  /* 0x0001240000080ab9 */ /* 0x000fe20000000a00 */
[----:B------:R-:W-:Y:S01]  /*6d80*/  R2UR UR17, R8 ;  /* 0x00000000081172ca */ /* 0x000fe200000e0000 */
[----:B------:R-:W-:Y:S01]  /*6d90*/  ULOP3.LUT UR19, UR7, 0x20, UR19, 0xf8, !UPT ;  /* 0x0000002007137892 */ /* 0x000fe2000f8ef813 */
[----:B------:R-:W-:Y:S01]  /*6da0*/  IMAD.MOV.U32 R8, RZ, RZ, 0x3 ;  /* 0x00000003ff087424 */ /* 0x000fe200078e00ff */
[----:B------:R-:W-:Y:S01]  /*6db0*/  UIADD3 UR28, UP2, UR26, 0x1f0, URZ ;  /* 0x000001f01a1c7890 */ /* 0x000fe2000ff5e03f */
[----:B------:R-:W-:Y:S01]  /*6dc0*/  R2UR UR26, R9 ;  /* 0x00000000091a72ca */ /* 0x000fe200000e0000 */
[----:B------:R-:W-:Y:S01]  /*6dd0*/  UIMAD.WIDE.U32 UR4, UR19, UR8, URZ ;  /* 0x00000008130472a5 */ /* 0x000fe2000f8e003f */
[----:B------:R-:W-:Y:S01]  /*6de0*/  R2UR UR8, R10 ;  /* 0x000000000a0872ca */ /* 0x000fe200000e0000 */
[----:B------:R-:W-:Y:S01]  /*6df0*/  UIADD3.X UR21, URZ, UR27, URZ, UP1, !UPT ;  /* 0x0000001b3f157290 */ /* 0x000fe20008ffe43f */
[C---:B------:R-:W-:Y:S01]  /*6e00*/  ISETP.NE.AND P1, PT, R7.reuse, 0x9, PT ;  /* 0x000000090700780c */ /* 0x040fe20003f25270 */
[----:B------:R-:W-:Y:S01]  /*6e10*/  UMOV UR11, UR19 ;  /* 0x00000013000b7c82 */ /* 0x000fe20008000000 */
[----:B------:R-:W-:Y:S01]  /*6e20*/  @UP0 USHF.R.U32.HI UR11, URZ, UR9, UR5 ;  /* 0x000000093f0b0299 */ /* 0x000fe20008011605 */
[----:B------:R-:W-:Y:S01]  /*6e30*/  VIADD R6, R6, 0xffffffff ;  /* 0xffffffff06067836 */ /* 0x000fe20000000000 */
[----:B------:R-:W-:Y:S01]  /*6e40*/  UISETP.NE.AND UP0, UPT, UR12, 0x1, UPT ;  /* 0x000000010c00788c */ /* 0x000fe2000bf05270 */
[----:B------:R-:W-:Y:S01]  /*6e50*/  SEL R9, RZ, 0x1, P1 ;  /* 0x00000001ff097807 */ /* 0x000fe20000800000 */
[----:B------:R-:W-:Y:S01]  /*6e60*/  UIADD3 UR5, UR13, 0x36000, URZ ;  /* 0x000360000d057890 */ /* 0x000fe2000fffe03f */
[----:B------:R-:W-:Y:S01]  /*6e70*/  VIADD R14, R14, 0x1 ;  /* 0x000000010e0e7836 */ /* 0x000fe20000000000 */
[----:B------:R-:W-:Y:S01]  /*6e80*/  UIADD3.X UR29, URZ, UR27, URZ, UP2, !UPT ;  /* 0x0000001b3f1d7290 */ /* 0x000fe200097fe43f */
[----:B------:R-:W-:Y:S01]  /*6e90*/  R2UR UR27, R8 ;  /* 0x00000000081b72ca */ /* 0x000fe200000e0000 */
[----:B------:R-:W-:Y:S01]  /*6ea0*/  UMOV UR13, UR11 ;  /* 0x0000000b000d7c82 */ /* 0x000fe20008000000 */
[----:B------:R-:W-:Y:S01]  /*6eb0*/  ULEA UR4, UR6, UR8, 0xe ;  /* 0x0000000806047291 */ /* 0x000fe2000f8e703f */
[----:B------:R-:W-:Y:S01]  /*6ec0*/  R2UR UR6, R12 ;  /* 0x000000000c0672ca */ /* 0x000fe200000e0000 */
[----:B------:R-:W-:Y:S01]  /*6ed0*/  UMOV UR22, 0x0 ;  /* 0x0000000000167882 */ /* 0x000fe20000000000 */
[----:B------:R-:W-:Y:S01]  /*6ee0*/  UMOV UR23, 0x10000000 ;  /* 0x1000000000177882 */ /* 0x000fe20000000000 */
[----:B------:R-:W-:Y:S01]  /*6ef0*/  @UP0 ULDC UR8, c[0x0][0x49c] ;  /* 0x0001270000080ab9 */ /* 0x000fe20000000800 */
[----:B------:R-:W-:Y:S01]  /*6f00*/  @UP0 ULDC UR18, c[0x0][0x4a0] ;  /* 0x0001280000120ab9 */ /* 0x000fe20000000800 */
[----:B------:R-:W-:Y:S01]  /*6f10*/  UIMAD.WIDE.U32 UR8, UR11, UR8, URZ ;  /* 0x000000080b0872a5 */ /* 0x000fe2000f8e003f */
[----:B------:R-:W-:Y:S01]  /*6f20*/  LOP3.LUT R4, R4, R9, RZ, 0x3c, !PT ;  /* 0x0000000904047212 */ /* 0x000fe200078e3cff */
[----:B------:R-:W-:Y:S01]  /*6f30*/  UIADD3 UR8, -UR11, URZ, URZ ;  /* 0x0000003f0b087290 */ /* 0x000fe2000fffe13f */
[----:B------:R-:W-:Y:S01]  /*6f40*/  SEL R7, R7, RZ, P1 ;  /* 0x000000ff07077207 */ /* 0x000fe20000800000 */
[----:B------:R-:W-:Y:S01]  /*6f50*/  @UP0 USHF.R.U32.HI UR13, URZ, UR18, UR9 ;  /* 0x000000123f0d0299 */ /* 0x000fe20008011609 */
[----:B------:R-:W-:Y:S01]  /*6f60*/  R2UR UR18, R11 ;  /* 0x000000000b1272ca */ /* 0x000fe200000e0000 */
[----:B------:R-:W-:Y:S01]  /*6f70*/  UIMAD UR19, UR10, UR8, UR19 ;  /* 0x000000080a1372a4 */ /* 0x000fe2000f8e0213 */
[----:B------:R-:W-:Y:S01]  /*6f80*/  R2UR UR10, R95 ;  /* 0x000000005f0a72ca */ /* 0x000fe200000e0000 */
[----:B------:R-:W-:Y:S01]  /*6f90*/  UIADD3 UR9, -UR13, URZ, URZ ;  /* 0x0000003f0d097290 */ /* 0x000fe2000fffe13f */
[----:B------:R0:W-:Y:S01]  /*6fa0*/  UTMALDG.2D [UR4], [UR20], desc[UR22] ;  /* 0x00001604140075b4 */ /* 0x0001e20008009000 */
[----:B------:R-:W-:Y:S01]  /*6fb0*/  ULDC.64 UR24, c[0x0][0x4b8] ;  /* 0x00012e0000187ab9 */ /* 0x000fe20000000a00 */
[----:B------:R-:W-:Y:S01]  /*6fc0*/  ULDC.64 UR14, c[0x0][0x4d0] ;  /* 0x00013400000e7ab9 */ /* 0x000fe20000000a00 */
[----:B------:R-:W-:-:S02]  /*6fd0*/  UIMAD UR12, UR12, UR9, UR11 ;  /* 0x000000090c0c72a4 */ /* 0x000fc4000f8e020b */
[----:B------:R-:W-:Y:S02]  /*6fe0*/  UIADD3 UR16, UR4, 0x2000, URZ ;  /* 0x0000200004107890 */ /* 0x000fe4000fffe03f */
[----:B------:R-:W-:Y:S02]  /*6ff0*/  UIADD3 UR8, UR17, 0x24000, URZ ;  /* 0x0002400011087890 */ /* 0x000fe4000fffe03f */
[----:B------:R-:W-:Y:S02]  /*7000*/  UIMAD UR11, UR19, UR24, UR14 ;  /* 0x00000018130b72a4 */ /* 0x000fe4000f8e020e */
[----:B------:R-:W-:Y:S01]  /*7010*/  UIMAD UR12, UR12, UR25, UR15 ;  /* 0x000000190c0c72a4 */ /* 0x000fe2000f8e020f */
[----:B------:R-:W-:Y:S01]  /*7020*/  UMOV UR17, UR5 ;  /* 0x0000000500117c82 */ /* 0x000fe20008000000 */
[----:B------:R-:W-:Y:S01]  /*7030*/  UMOV UR19, UR7 ;  /* 0x0000000700137c82 */ /* 0x000fe20008000000 */
[----:B------:R-:W-:Y:S01]  /*7040*/  UMOV UR9, UR5 ;  /* 0x0000000500097c82 */ /* 0x000fe20008000000 */
[----:B------:R1:W-:Y:S01]  /*7050*/  UTMALDG.2D [UR16], [UR20], desc[UR22] ;  /* 0x00001610140075b4 */ /* 0x0003e20008009000 */
[----:B0-----:R-:W-:-:S09]  /*7060*/  UPRMT UR4, UR26, 0x5410, UR27 ;  /* 0x000054101a047896 */ /* 0x001fd2000800001b */
[----:B------:R1:W-:Y:S02]  /*7070*/  UTMALDG.4D.IM2COL.MULTICAST [UR8], [UR28], UR4 ;  /* 0x000000081c0073b4 */ /* 0x0003e40008058804 */
[----:B-1----:R-:W-:Y:S05]  /*7080*/  @P3 BRA `(.L_x_155) ;  /* 0xfffffff800b83947 */ /* 0x002fea000383ffff */
.L_x_151:
[----:B------:R-:W-:Y:S01]  /*7090*/  ISETP.GE.U32.AND P2, PT, R5, 0x9, PT ;  /* 0x000000090500780c */ /* 0x000fe20003f46070 */
[----:B------:R-:W-:Y:S05]  /*70a0*/  WARPSYNC.ALL ;  /* 0x0000000000007948 */ /* 0x000fea0003800000 */
[----:B------:R-:W-:-:S07]  /*70b0*/  ELECT P1, URZ, PT ;  /* 0x00000000003f782f */ /* 0x000fce0003820000 */
[----:B------:R-:W-:-:S05]  /*70c0*/  @P2 IMAD.WIDE.U32 R6, R5, 0x38e38e39, RZ ;  /* 0x38e38e3905062825 */ /* 0x000fca00078e00ff */
[----:B-----5:R-:W-:-:S04]  /*70d0*/  @P2 SHF.R.U32.HI R0, RZ, 0x1, R7 ;  /* 0x00000001ff002819 */ /* 0x020fc80000011607 */
[----:B------:R-:W-:-:S04]  /*70e0*/  @P2 LOP3.LUT R0, R0, 0x1, RZ, 0xc0, !PT ;  /* 0x0000000100002812 */ /* 0x000fc800078ec0ff */
[----:B------:R-:W-:Y:S01]  /*70f0*/  @P2 ISETP.NE.U32.AND P0, PT, R0, 0x1, PT ;  /* 0x000000010000280c */ /* 0x000fe20003f05070 */
[----:B------:R-:W-:-:S12]  /*7100*/  @!P1 EXIT ;  /* 0x000000000000994d */ /* 0x000fd80003800000 */
[----:B------:R-:W-:Y:S01]  /*7110*/  LOP3.LUT R3, R3, 0x2, RZ, 0xfc, !PT ;  /* 0x0000000203037812 */ /* 0x000fe200078efcff */
[----:B------:R-:W-:Y:S01]  /*7120*/  IMAD.MOV.U32 R0, RZ, RZ, 0x1 ;  /* 0x00000001ff007424 */ /* 0x000fe200078e00ff */
[----:B------:R-:W-:Y:S02]  /*7130*/  @P2 ISETP.NE.U32.AND.EX P0, PT, RZ, RZ, PT, P0 ;  /* 0x000000ffff00220c */ /* 0x000fe40003f05100 */
[----:B------:R-:W-:Y:S02]  /*7140*/  ISETP.NE.AND P1, PT, R3, 0x3, PT ;  /* 0x000000030300780c */ /* 0x000fe40003f25270 */
[----:B------:R-:W-:-:S11]  /*7150*/  @P2 SEL R0, RZ, 0x1, !P0 ;  /* 0x00000001ff002807 */ /* 0x000fd60004000000 */
[----:B------:R-:W-:Y:S05]  /*7160*/  @!P1 BRA `(.L_x_156) ;  /* 0x0000000000049947 */ /* 0x000fea0003800000 */
[----:B------:R-:W-:Y:S01]  /*7170*/  BPT.TRAP 0x1 ;  /* 0x000000040000795c */ /* 0x000fe20000300000 */
.L_x_156:
[----:B------:R-:W0:Y:S01]  /*7180*/  S2R R7, SR_CgaCtaId ;  /* 0x0000000000077919 */ /* 0x000e220000008800 */
[----:B------:R-:W-:Y:S01]  /*7190*/  IMAD.WIDE.U32 R2, R5, 0x38e38e39, RZ ;  /* 0x38e38e3905027825 */ /* 0x000fe200078e00ff */
[----:B------:R-:W-:-:S04]  /*71a0*/  MOV R4, 0x400 ;  /* 0x0000040000047802 */ /* 0x000fc80000000f00 */
[----:B------:R-:W-:-:S05]  /*71b0*/  SHF.R.U32.HI R2, RZ, 0x1, R3 ;  /* 0x00000001ff027819 */ /* 0x000fca0000011603 */
[----:B------:R-:W-:Y:S01]  /*71c0*/  IMAD R5, R2, -0x9, R5 ;  /* 0xfffffff702057824 */ /* 0x000fe200078e0205 */
[----:B0-----:R-:W-:-:S05]  /*71d0*/  LEA R4, R7, R4, 0x18 ;  /* 0x0000000407047211 */ /* 0x001fca00078ec0ff */
[----:B------:R-:W-:Y:S01]  /*71e0*/  VIADD R2, R4, 0x36048 ;  /* 0x0003604804027836 */ /* 0x000fe20000000000 */
[----:B------:R-:W-:-:S03]  /*71f0*/  SHF.L.U32 R4, R0, 0x1f, RZ ;  /* 0x0000001f00047819 */ /* 0x000fc600000006ff */
[----:B------:R-:W-:-:S07]  /*7200*/  IMAD R3, R5, 0x8, R2 ;  /* 0x0000000805037824 */ /* 0x000fce00078e0202 */
.L_x_157:
[----:B0-----:R0:W1:Y:S02]  /*7210*/  SYNCS.PHASECHK.TRANS64.TRYWAIT P0, [R3+URZ], R4 ;  /* 0x00000004030075a7 */ /* 0x001064000800017f */
[----:B-1----:R-:W-:Y:S05]  /*7220*/  @!P0 NANOSLEEP.SYNCS 0x989680 ;  /* 0x009896800000895d */ /* 0x002fea0003900000 */
[----:B------:R-:W1:Y:S02]  /*7230*/  @!P0 SYNCS.PHASECHK.TRANS64 P0, [R3+URZ], R4 ;  /* 0x00000004030085a7 */ /* 0x000e64000800007f */
[----:B-1----:R-:W-:Y:S05]  /*7240*/  @!P0 BRA `(.L_x_157) ;  /* 0xfffffffc00f08947 */ /* 0x002fea000383ffff */
[----:B------:R-:W-:-:S05]  /*7250*/  VIADD R5, R5, 0x1 ;  /* 0x0000000105057836 */ /* 0x000fca0000000000 */
[----:B------:R-:W-:-:S04]  /*7260*/  ISETP.NE.AND P0, PT, R5, 0x9, PT ;  /* 0x000000090500780c */ /* 0x000fc80003f05270 */
[----:B0-----:R-:W-:Y:S02]  /*7270*/  SEL R3, RZ, 0x1, P0 ;  /* 0x00000001ff037807 */ /* 0x001fe40000000000 */
[----:B------:R-:W-:Y:S02]  /*7280*/  SEL R5, R5, RZ, P0 ;  /* 0x000000ff05057207 */ /* 0x000fe40000000000 */
[----:B------:R-:W-:-:S03]  /*7290*/  LOP3.LUT R7, R0, R3, RZ, 0x3c, !PT ;  /* 0x0000000300077212 */ /* 0x000fc600078e3cff */
[----:B------:R-:W-:Y:S01]  /*72a0*/  IMAD R0, R5, 0x8, R2 ;  /* 0x0000000805007824 */ /* 0x000fe200078e0202 */
[----:B------:R-:W-:-:S07]  /*72b0*/  SHF.L.U32 R3, R7, 0x1f, RZ ;  /* 0x0000001f07037819 */ /* 0x000fce00000006ff */
.L_x_158:
        /* <DEDUP_REMOVED lines=11> */
.L_x_159:
        /* <DEDUP_REMOVED lines=11> */
.L_x_160:
        /* <DEDUP_REMOVED lines=11> */
.L_x_161:
        /* <DEDUP_REMOVED lines=11> */
.L_x_162:
        /* <DEDUP_REMOVED lines=11> */
.L_x_163:
        /* <DEDUP_REMOVED lines=11> */
.L_x_164:
        /* <DEDUP_REMOVED lines=11> */
.L_x_165:
[----:B0-----:R0:W1:Y:S02]  /*7790*/  SYNCS.PHASECHK.TRANS64.TRYWAIT P0, [R5+URZ], R0 ;  /* 0x00000000050075a7 */ /* 0x001064000800017f */
[----:B-1----:R-:W-:Y:S05]  /*77a0*/  @!P0 NANOSLEEP.SYNCS 0x989680 ;  /* 0x009896800000895d */ /* 0x002fea0003900000 */
[----:B------:R-:W1:Y:S02]  /*77b0*/  @!P0 SYNCS.PHASECHK.TRANS64 P0, [R5+URZ], R0 ;  /* 0x00000000050085a7 */ /* 0x000e64000800007f */
[----:B-1----:R-:W-:Y:S05]  /*77c0*/  @P0 EXIT ;  /* 0x000000000000094d */ /* 0x002fea0003800000 */
[----:B------:R-:W-:Y:S05]  /*77d0*/  BRA `(.L_x_165) ;  /* 0xfffffffc00ec7947 */ /* 0x000fea000383ffff */
.L_x_166:
[----:B------:R-:W-:-:S00]  /*77e0*/  BRA `(.L_x_166) ;  /* 0xfffffffc00fc7947 */ /* 0x000fc0000383ffff */
[----:B------:R-:W-:-:S00]  /*77f0*/  NOP ;  /* 0x0000000000007918 */ /* 0x000fc00000000000 */
        /* <DEDUP_REMOVED lines=8> */
.L_x_167:


//--------------------- .nv.shared._ZN7cutlass13device_kernelINS_4conv6kernel13ConvUniversalINS1_16ConvProblemShapeILNS1_8OperatorE2ELi2EEENS1_10collective14CollectiveConvINS1_46MainloopSm90TmaGmmaWarpSpecializedImplicitGemmILS5_2ELi9ELi2EN4cute5tupleIJNSA_1CILi2EEENSC_ILi1EEESE_EEENS1_36KernelImplicitTmaWarpSpecializedSm90ELi1EEENSB_IJNSC_ILi128EEENSB_IJNSC_ILi64EEEEEESK_EEENS_10bfloat16_tESM_NSA_8TiledMMAINSA_8MMA_AtomIJNSA_4SM904GMMA27MMA_64x64x16_F32BF16BF16_SSILNSQ_5MajorE1ELSS_1ELNSQ_7ScaleInE1ELST_1EEEEEENSA_6LayoutINSB_IJSE_SE_SE_EEENSB_IJNSC_ILi0EEESY_SY_EEEEENSB_IJNSA_10UnderscoreES11_S11_EEEEENS7_6detail26Sm90ImplicitGemmTileTraitsINSA_13SM90_TMA_LOADENSA_14ComposedLayoutINSA_7SwizzleILi3ELi4ELi3EEENSA_18smem_ptr_flag_bitsILi16EEENSW_INSB_IJNSB_IJSJ_SD_EEENSB_IJNSC_ILi8EEES1D_EEENSB_IJSE_NSC_ILi9EEEEEEEEENSB_IJNSB_IJSE_NSC_ILi4096EEEEEENSB_IJSJ_NSC_ILi512EEEEEENSB_IJSY_NSC_ILi8192EEEEEEEEEEEEEvEENS15_INSA_30SM90_TMA_LOAD_IM2COL_MULTICASTENS17_IS19_S1B_NSW_INSB_IJNSB_IJSJ_SE_EEES1E_S1G_EEENSB_IJNSB_IJSE_SY_EEES1L_NSB_IJSY_S1I_EEEEEEEEEEvEEEENS_8epilogue10collective6detail29Sm90TmaWarpSpecializedAdapterINS23_15DefaultEpilogueISM_NSB_IJlNSB_IJSE_llEEESY_EEES28_NS22_6thread17LinearCombinationISM_Li1EffLNS29_9ScaleType4KindE0ELNS_15FloatRoundStyleE2ESM_EENS_4gemm15EpilogueDefaultEEEEEvvEEEEvNT_6ParamsE --------------------------
	.section	.nv.shared._ZN7cutlass13device_kernelINS_4conv6kernel13ConvUniversalINS1_16ConvProblemShapeILNS1_8OperatorE2ELi2EEENS1_10collective14CollectiveConvINS1_46MainloopSm90TmaGmmaWarpSpecializedImplicitGemmILS5_2ELi9ELi2EN4cute5tupleIJNSA_1CILi2EEENSC_ILi1EEESE_EEENS1_36KernelImplicitTmaWarpSpecializedSm90ELi1EEENSB_IJNSC_ILi128EEENSB_IJNSC_ILi64EEEEEESK_EEENS_10bfloat16_tESM_NSA_8TiledMMAINSA_8MMA_AtomIJNSA_4SM904GMMA27MMA_64x64x16_F32BF16BF16_SSILNSQ_5MajorE1ELSS_1ELNSQ_7ScaleInE1ELST_1EEEEEENSA_6LayoutINSB_IJSE_SE_SE_EEENSB_IJNSC_ILi0EEESY_SY_EEEEENSB_IJNSA_10UnderscoreES11_S11_EEEEENS7_6detail26Sm90ImplicitGemmTileTraitsINSA_13SM90_TMA_LOADENSA_14ComposedLayoutINSA_7SwizzleILi3ELi4ELi3EEENSA_18smem_ptr_flag_bitsILi16EEENSW_INSB_IJNSB_IJSJ_SD_EEENSB_IJNSC_ILi8EEES1D_EEENSB_IJSE_NSC_ILi9EEEEEEEEENSB_IJNSB_IJSE_NSC_ILi4096EEEEEENSB_IJSJ_NSC_ILi512EEEEEENSB_IJSY_NSC_ILi8192EEEEEEEEEEEEEvEENS15_INSA_30SM90_TMA_LOAD_IM2COL_MULTICASTENS17_IS19_S1B_NSW_INSB_IJNSB_IJSJ_SE_EEES1E_S1G_EEENSB_IJNSB_IJSE_SY_EEES1L_NSB_IJSY_S1I_EEEEEEEEEEvEEEENS_8epilogue10collective6detail29Sm90TmaWarpSpecializedAdapterINS23_15DefaultEpilogueISM_NSB_IJlNSB_IJSE_llEEESY_EEES28_NS22_6thread17LinearCombinationISM_Li1EffLNS29_9ScaleType4KindE0ELNS_15FloatRoundStyleE2ESM_EENS_4gemm15EpilogueDefaultEEEEEvvEEEEvNT_6ParamsE,"aw",@nobits
	.sectionflags	@""
	.align	16
	.zero		1024


//--------------------- .nv.shared.reserved.0     --------------------------
	.section	.nv.shared.reserved.0,"aw",@nobits
	.weak		__nv_reservedSMEM_offset_0_alias
	.size		__nv_reservedSMEM_offset_0_alias, 0, 0
	.other		__nv_reservedSMEM_offset_0_alias,@"STO_CUDA_RESERVED_SHARED STV_DEFAULT"
__nv_reservedSMEM_offset_0_alias:
	.zero		0


//--------------------- .nv.global                --------------------------
	.section	.nv.global,"aw",@nobits
.nv.global:
	.type		_ZN39_INTERNAL_c171576b_4_k_cu_9e36e1b1_29444cute1_E,@object
	.size		_ZN39_INTERNAL_c171576b_4_k_cu_9e36e1b1_29444cute1_E,(_ZN39_INTERNAL_c171576b_4_k_cu_9e36e1b1_29444cuda3std3__45__cpo6cbeginE - _ZN39_INTERNAL_c171576b_4_k_cu_9e36e1b1_29444cute1_E)
_ZN39_INTERNAL_c171576b_4_k_cu_9e36e1b1_29444cute1_E:
	.zero		1
	.type		_ZN39_INTERNAL_c171576b_4_k_cu_9e36e1b1_29444cuda3std3__45__cpo6cbeginE,@object
	.size		_ZN39_INTERNAL_c171576b_4_k_cu_9e36e1b1_29444cuda3std3__45__cpo6cbeginE,(_ZN39_INTERNAL_c171576b_4_k_cu_9e36e1b1_29444cuda3std3__48in_placeE - _ZN39_INTERNAL_c171576b_4_k_cu_9e36e1b1_29444cuda3std3__45__cpo6cbeginE)
_ZN39_INTERNAL_c171576b_4_k_cu_9e36e1b1_29444cuda3std3__45__cpo6cbeginE:
	.zero		1
	.type		_ZN39_INTERNAL_c171576b_4_k_cu_9e36e1b1_29444cuda3std3__48in_placeE,@object
	.size		_ZN39_INTERNAL_c171576b_4_k_cu_9e36e1b1_29444cuda3std3__48in_placeE,(_ZN39_INTERNAL_c171576b_4_k_cu_9e36e1b1_29444cuda3std6ranges3__45__cpo9iter_moveE - _ZN39_INTERNAL_c171576b_4_k_cu_9e36e1b1_29444cuda3std3__48in_placeE)
_ZN39_INTERNAL_c171576b_4_k_cu_9e36e1b1_29444cuda3std3__48in_placeE:
	.zero		1
	.type		_ZN39_INTERNAL_c171576b_4_k_cu_9e36e1b1_29444cuda3std6ranges3__45__cpo9iter_moveE,@object
	.size		_ZN39_INTERNAL_c171576b_4_k_cu_9e36e1b1_29444cuda3std6ranges3__45__cpo9iter_moveE,(_ZN39_INTERNAL_c171576b_4_k_cu_9e36e1b1_29444cuda3std3__45__cpo5beginE - _ZN39_INTERNAL_c171576b_4_k_cu_9e36e1b1_29444cuda3std6ranges3__45__cpo9iter_moveE)
_ZN39_INTERNAL_c171576b_4_k_cu_9e36e1b1_29444cuda3std6ranges3__45__cpo9iter_moveE:
	.zero		1
	.type		_ZN39_INTERNAL_c171576b_4_k_cu_9e36e1b1_29444cuda3std3__45__cpo5beginE,@object
	.size		_ZN39_INTERNAL_c171576b_4_k_cu_9e36e1b1_29444cuda3std3__45__cpo5beginE,(_ZN39_INTERNAL_c171576b_4_k_cu_9e36e1b1_29444cuda3std3__441_GLOBAL__N__c171576b_4_k_cu_9e36e1b1_29446ignoreE - _ZN39_INTERNAL_c171576b_4_k_cu_9e36e1b1_29444cuda3std3__45__cpo5beginE)
_ZN39_INTERNAL_c171576b_4_k_cu_9e36e1b1_29444cuda3std3__45__cpo5beginE:
	.zero		1
	.type		_ZN39_INTERNAL_c171576b_4_k_cu_9e36e1b1_29444cuda3std3__441_GLOBAL__N__c171576b_4_k_cu_9e36e1b1_29446ignoreE,@object
	.size		_ZN39_INTERNAL_c171576b_4_k_cu_9e36e1b1_29444cuda3std3__441_GLOBAL__N__c171576b_4_k_cu_9e36e1b1_29446ignoreE,(_ZN39_INTERNAL_c171576b_4_k_cu_9e36e1b1_29444cute7productE - _ZN39_INTERNAL_c171576b_4_k_cu_9e36e1b1_29444cuda3std3__441_GLOBAL__N__c171576b_4_k_cu_9e36e1b1_29446ignoreE)
_ZN39_INTERNAL_c171576b_4_k_cu_9e36e1b1_29444cuda3std3__441_GLOBAL__N__c171576b_4_k_cu_9e36e1b1_29446ignoreE:
	.zero		1
	.type		_ZN39_INTERNAL_c171576b_4_k_cu_9e36e1b1_29444cute7productE,@object
	.size		_ZN39_INTERNAL_c171576b_4_k_cu_9e36e1b1_29444cute7productE,(_ZN39_INTERNAL_c171576b_4_k_cu_9e36e1b1_29444cuda3std3__45__cpo3endE - _ZN39_INTERNAL_c171576b_4_k_cu_9e36e1b1_29444cute7productE)
_ZN39_INTERNAL_c171576b_4_k_cu_9e36e1b1_29444cute7productE:
	.zero		1
	.type		_ZN39_INTERNAL_c171576b_4_k_cu_9e36e1b1_29444cuda3std3__45__cpo3endE,@object
	.size		_ZN39_INTERNAL_c171576b_4_k_cu_9e36e1b1_29444cuda3std3__45__cpo3endE,(_ZN39_INTERNAL_c171576b_4_k_cu_9e36e1b1_29444cuda3std3__419piecewise_constructE - _ZN39_INTERNAL_c171576b_4_k_cu_9e36e1b1_29444cuda3std3__45__cpo3endE)
_ZN39_INTERNAL_c171576b_4_k_cu_9e36e1b1_29444cuda3std3__45__cpo3endE:
	.zero		1
	.type		_ZN39_INTERNAL_c171576b_4_k_cu_9e36e1b1_29444cuda3std3__419piecewise_constructE,@object
	.size		_ZN39_INTERNAL_c171576b_4_k_cu_9e36e1b1_29444cuda3std3__419piecewise_constructE,(_ZN39_INTERNAL_c171576b_4_k_cu_9e36e1b1_29444cuda3std3__45__cpo4cendE - _ZN39_INTERNAL_c171576b_4_k_cu_9e36e1b1_29444cuda3std3__419piecewise_constructE)
_ZN39_INTERNAL_c171576b_4_k_cu_9e36e1b1_29444cuda3std3__419piecewise_constructE:
	.zero		1
	.type		_ZN39_INTERNAL_c171576b_4_k_cu_9e36e1b1_29444cuda3std3__45__cpo4cendE,@object
	.size		_ZN39_INTERNAL_c171576b_4_k_cu_9e36e1b1_29444cuda3std3__45__cpo4cendE,(_ZN39_INTERNAL_c171576b_4_k_cu_9e36e1b1_29444cuda3std6ranges3__45__cpo4swapE - _ZN39_INTERNAL_c171576b_4_k_cu_9e36e1b1_29444cuda3std3__45__cpo4cendE)
_ZN39_INTERNAL_c171576b_4_k_cu_9e36e1b1_29444cuda3std3__45__cpo4cendE:
	.zero		1
	.type		_ZN39_INTERNAL_c171576b_4_k_cu_9e36e1b1_29444cuda3std6ranges3__45__cpo4swapE,@object
	.size		_ZN39_INTERNAL_c171576b_4_k_cu_9e36e1b1_29444cuda3std6ranges3__45__cpo4swapE,(.L_7 - _ZN39_INTERNAL_c171576b_4_k_cu_9e36e1b1_29444cuda3std6ranges3__45__cpo4swapE)
_ZN39_INTERNAL_c171576b_4_k_cu_9e36e1b1_29444cuda3std6ranges3__45__cpo4swapE:
	.zero		1
.L_7:


//--------------------- .nv.constant0._ZN7cutlass13device_kernelINS_4conv6kernel13ConvUniversalINS1_16ConvProblemShapeILNS1_8OperatorE2ELi2EEENS1_10collective14CollectiveConvINS1_46MainloopSm90TmaGmmaWarpSpecializedImplicitGemmILS5_2ELi9ELi2EN4cute5tupleIJNSA_1CILi2EEENSC_ILi1EEESE_EEENS1_36KernelImplicitTmaWarpSpecializedSm90ELi1EEENSB_IJNSC_ILi128EEENSB_IJNSC_ILi64EEEEEESK_EEENS_10bfloat16_tESM_NSA_8TiledMMAINSA_8MMA_AtomIJNSA_4SM904GMMA27MMA_64x64x16_F32BF16BF16_SSILNSQ_5MajorE1ELSS_1ELNSQ_7ScaleInE1ELST_1EEEEEENSA_6LayoutINSB_IJSE_SE_SE_EEENSB_IJNSC_ILi0EEESY_SY_EEEEENSB_IJNSA_10UnderscoreES11_S11_EEEEENS7_6detail26Sm90ImplicitGemmTileTraitsINSA_13SM90_TMA_LOADENSA_14ComposedLayoutINSA_7SwizzleILi3ELi4ELi3EEENSA_18smem_ptr_flag_bitsILi16EEENSW_INSB_IJNSB_IJSJ_SD_EEENSB_IJNSC_ILi8EEES1D_EEENSB_IJSE_NSC_ILi9EEEEEEEEENSB_IJNSB_IJSE_NSC_ILi4096EEEEEENSB_IJSJ_NSC_ILi512EEEEEENSB_IJSY_NSC_ILi8192EEEEEEEEEEEEEvEENS15_INSA_30SM90_TMA_LOAD_IM2COL_MULTICASTENS17_IS19_S1B_NSW_INSB_IJNSB_IJSJ_SE_EEES1E_S1G_EEENSB_IJNSB_IJSE_SY_EEES1L_NSB_IJSY_S1I_EEEEEEEEEEvEEEENS_8epilogue10collective6detail29Sm90TmaWarpSpecializedAdapterINS23_15DefaultEpilogueISM_NSB_IJlNSB_IJSE_llEEESY_EEES28_NS22_6thread17LinearCombinationISM_Li1EffLNS29_9ScaleType4KindE0ELNS_15FloatRoundStyleE2ESM_EENS_4gemm15EpilogueDefaultEEEEEvvEEEEvNT_6ParamsE --------------------------
	.section	.nv.constant0._ZN7cutlass13device_kernelINS_4conv6kernel13ConvUniversalINS1_16ConvProblemShapeILNS1_8OperatorE2ELi2EEENS1_10collective14CollectiveConvINS1_46MainloopSm90TmaGmmaWarpSpecializedImplicitGemmILS5_2ELi9ELi2EN4cute5tupleIJNSA_1CILi2EEENSC_ILi1EEESE_EEENS1_36KernelImplicitTmaWarpSpecializedSm90ELi1EEENSB_IJNSC_ILi128EEENSB_IJNSC_ILi64EEEEEESK_EEENS_10bfloat16_tESM_NSA_8TiledMMAINSA_8MMA_AtomIJNSA_4SM904GMMA27MMA_64x64x16_F32BF16BF16_SSILNSQ_5MajorE1ELSS_1ELNSQ_7ScaleInE1ELST_1EEEEEENSA_6LayoutINSB_IJSE_SE_SE_EEENSB_IJNSC_ILi0EEESY_SY_EEEEENSB_IJNSA_10UnderscoreES11_S11_EEEEENS7_6detail26Sm90ImplicitGemmTileTraitsINSA_13SM90_TMA_LOADENSA_14ComposedLayoutINSA_7SwizzleILi3ELi4ELi3EEENSA_18smem_ptr_flag_bitsILi16EEENSW_INSB_IJNSB_IJSJ_SD_EEENSB_IJNSC_ILi8EEES1D_EEENSB_IJSE_NSC_ILi9EEEEEEEEENSB_IJNSB_IJSE_NSC_ILi4096EEEEEENSB_IJSJ_NSC_ILi512EEEEEENSB_IJSY_NSC_ILi8192EEEEEEEEEEEEEvEENS15_INSA_30SM90_TMA_LOAD_IM2COL_MULTICASTENS17_IS19_S1B_NSW_INSB_IJNSB_IJSJ_SE_EEES1E_S1G_EEENSB_IJNSB_IJSE_SY_EEES1L_NSB_IJSY_S1I_EEEEEEEEEEvEEEENS_8epilogue10collective6detail29Sm90TmaWarpSpecializedAdapterINS23_15DefaultEpilogueISM_NSB_IJlNSB_IJSE_llEEESY_EEES28_NS22_6thread17LinearCombinationISM_Li1EffLNS29_9ScaleType4KindE0ELNS_15FloatRoundStyleE2ESM_EENS_4gemm15EpilogueDefaultEEEEEvvEEEEvNT_6ParamsE,"a",@progbits
	.sectionflags	@""
	.align	4
.nv.constant0._ZN7cutlass13device_kernelINS_4conv6kernel13ConvUniversalINS1_16ConvProblemShapeILNS1_8OperatorE2ELi2EEENS1_10collective14CollectiveConvINS1_46MainloopSm90TmaGmmaWarpSpecializedImplicitGemmILS5_2ELi9ELi2EN4cute5tupleIJNSA_1CILi2EEENSC_ILi1EEESE_EEENS1_36KernelImplicitTmaWarpSpecializedSm90ELi1EEENSB_IJNSC_ILi128EEENSB_IJNSC_ILi64EEEEEESK_EEENS_10bfloat16_tESM_NSA_8TiledMMAINSA_8MMA_AtomIJNSA_4SM904GMMA27MMA_64x64x16_F32BF16BF16_SSILNSQ_5MajorE1ELSS_1ELNSQ_7ScaleInE1ELST_1EEEEEENSA_6LayoutINSB_IJSE_SE_SE_EEENSB_IJNSC_ILi0EEESY_SY_EEEEENSB_IJNSA_10UnderscoreES11_S11_EEEEENS7_6detail26Sm90ImplicitGemmTileTraitsINSA_13SM90_TMA_LOADENSA_14ComposedLayoutINSA_7SwizzleILi3ELi4ELi3EEENSA_18smem_ptr_flag_bitsILi16EEENSW_INSB_IJNSB_IJSJ_SD_EEENSB_IJNSC_ILi8EEES1D_EEENSB_IJSE_NSC_ILi9EEEEEEEEENSB_IJNSB_IJSE_NSC_ILi4096EEEEEENSB_IJSJ_NSC_ILi512EEEEEENSB_IJSY_NSC_ILi8192EEEEEEEEEEEEEvEENS15_INSA_30SM90_TMA_LOAD_IM2COL_MULTICASTENS17_IS19_S1B_NSW_INSB_IJNSB_IJSJ_SE_EEES1E_S1G_EEENSB_IJNSB_IJSE_SY_EEES1L_NSB_IJSY_S1I_EEEEEEEEEEvEEEENS_8epilogue10collective6detail29Sm90TmaWarpSpecializedAdapterINS23_15DefaultEpilogueISM_NSB_IJlNSB_IJSE_llEEESY_EEES28_NS22_6thread17LinearCombinationISM_Li1EffLNS29_9ScaleType4KindE0ELNS_15FloatRoundStyleE2ESM_EENS_4gemm15EpilogueDefaultEEEEEvvEEEEvNT_6ParamsE:
	.zero		1536


//--------------------- SYMBOLS --------------------------

	.type		.nv.reservedSmem.offset0,@object
	.size		.nv.reservedSmem.offset0,0x4
